//
// Generated by NVIDIA NVVM Compiler
//
// Compiler Build ID: CL-36424714
// Cuda compilation tools, release 13.0, V13.0.88
// Based on NVVM 20.0.0
//

.version 9.0
.target sm_100
.address_size 64

	// .globl	_Z23f_naive_blur_box_kernelPKhPhiii

.visible .entry _Z23f_naive_blur_box_kernelPKhPhiii(
	.param .u64 .ptr .align 1 _Z23f_naive_blur_box_kernelPKhPhiii_param_0,
	.param .u64 .ptr .align 1 _Z23f_naive_blur_box_kernelPKhPhiii_param_1,
	.param .u32 _Z23f_naive_blur_box_kernelPKhPhiii_param_2,
	.param .u32 _Z23f_naive_blur_box_kernelPKhPhiii_param_3,
	.param .u32 _Z23f_naive_blur_box_kernelPKhPhiii_param_4
)
{
	.reg .pred 	%p<43>;
	.reg .b32 	%r<256>;
	.reg .b64 	%rd<69>;

	ld.param.u64 	%rd3, [_Z23f_naive_blur_box_kernelPKhPhiii_param_0];
	ld.param.u64 	%rd2, [_Z23f_naive_blur_box_kernelPKhPhiii_param_1];
	ld.param.u32 	%r46, [_Z23f_naive_blur_box_kernelPKhPhiii_param_2];
	ld.param.u32 	%r44, [_Z23f_naive_blur_box_kernelPKhPhiii_param_3];
	ld.param.u32 	%r45, [_Z23f_naive_blur_box_kernelPKhPhiii_param_4];
	cvta.to.global.u64 	%rd1, %rd3;
	mov.u32 	%r47, %ntid.x;
	mov.u32 	%r48, %ctaid.x;
	mov.u32 	%r49, %tid.x;
	mad.lo.s32 	%r1, %r47, %r48, %r49;
	mov.u32 	%r50, %ntid.y;
	mov.u32 	%r51, %ctaid.y;
	mov.u32 	%r52, %tid.y;
	mad.lo.s32 	%r53, %r50, %r51, %r52;
	setp.gt.s32 	%p1, %r1, %r44;
	setp.gt.s32 	%p2, %r53, %r46;
	or.pred  	%p3, %p1, %p2;
	@%p3 bra 	$L__BB0_16;
	shl.b32 	%r3, %r45, 1;
	or.b32  	%r4, %r3, 1;
	neg.s32 	%r5, %r45;
	setp.lt.s32 	%p4, %r45, 0;
	mov.b32 	%r255, 0;
	@%p4 bra 	$L__BB0_15;
	add.s32 	%r6, %r46, -1;
	add.s32 	%r7, %r44, -1;
	and.b32  	%r8, %r3, 14;
	and.b32  	%r9, %r3, 6;
	and.b32  	%r10, %r45, 1;
	sub.s32 	%r11, 7, %r45;
	and.b32  	%r56, %r4, -16;
	neg.s32 	%r12, %r56;
	sub.s32 	%r13, %r1, %r45;
	mov.b32 	%r249, 0;
	mov.u32 	%r242, %r5;
$L__BB0_3:
	setp.lt.u32 	%p5, %r45, 8;
	add.s32 	%r57, %r242, %r53;
	setp.lt.s32 	%p6, %r57, 0;
	min.s32 	%r58, %r57, %r6;
	selp.b32 	%r59, 0, %r58, %p6;
	mul.lo.s32 	%r16, %r59, %r44;
	mov.u32 	%r250, %r5;
	@%p5 bra 	$L__BB0_7;
	mov.u32 	%r244, %r13;
	mov.u32 	%r245, %r12;
	mov.u32 	%r246, %r11;
$L__BB0_5:
	.pragma "nounroll";
	setp.lt.s32 	%p7, %r244, 0;
	min.s32 	%r60, %r244, %r7;
	selp.b32 	%r61, 0, %r60, %p7;
	add.s32 	%r62, %r61, %r16;
	cvt.s64.s32 	%rd4, %r62;
	add.s64 	%rd5, %rd1, %rd4;
	ld.global.u8 	%r63, [%rd5];
	add.s32 	%r64, %r249, %r63;
	add.s32 	%r65, %r244, 1;
	setp.lt.s32 	%p8, %r65, 0;
	min.s32 	%r66, %r65, %r7;
	selp.b32 	%r67, 0, %r66, %p8;
	add.s32 	%r68, %r67, %r16;
	cvt.s64.s32 	%rd6, %r68;
	add.s64 	%rd7, %rd1, %rd6;
	ld.global.u8 	%r69, [%rd7];
	add.s32 	%r70, %r64, %r69;
	add.s32 	%r71, %r244, 2;
	setp.lt.s32 	%p9, %r71, 0;
	min.s32 	%r72, %r71, %r7;
	selp.b32 	%r73, 0, %r72, %p9;
	add.s32 	%r74, %r73, %r16;
	cvt.s64.s32 	%rd8, %r74;
	add.s64 	%rd9, %rd1, %rd8;
	ld.global.u8 	%r75, [%rd9];
	add.s32 	%r76, %r70, %r75;
	add.s32 	%r77, %r244, 3;
	setp.lt.s32 	%p10, %r77, 0;
	min.s32 	%r78, %r77, %r7;
	selp.b32 	%r79, 0, %r78, %p10;
	add.s32 	%r80, %r79, %r16;
	cvt.s64.s32 	%rd10, %r80;
	add.s64 	%rd11, %rd1, %rd10;
	ld.global.u8 	%r81, [%rd11];
	add.s32 	%r82, %r76, %r81;
	add.s32 	%r83, %r244, 4;
	setp.lt.s32 	%p11, %r83, 0;
	min.s32 	%r84, %r83, %r7;
	selp.b32 	%r85, 0, %r84, %p11;
	add.s32 	%r86, %r85, %r16;
	cvt.s64.s32 	%rd12, %r86;
	add.s64 	%rd13, %rd1, %rd12;
	ld.global.u8 	%r87, [%rd13];
	add.s32 	%r88, %r82, %r87;
	add.s32 	%r89, %r244, 5;
	setp.lt.s32 	%p12, %r89, 0;
	min.s32 	%r90, %r89, %r7;
	selp.b32 	%r91, 0, %r90, %p12;
	add.s32 	%r92, %r91, %r16;
	cvt.s64.s32 	%rd14, %r92;
	add.s64 	%rd15, %rd1, %rd14;
	ld.global.u8 	%r93, [%rd15];
	add.s32 	%r94, %r88, %r93;
	add.s32 	%r95, %r244, 6;
	setp.lt.s32 	%p13, %r95, 0;
	min.s32 	%r96, %r95, %r7;
	selp.b32 	%r97, 0, %r96, %p13;
	add.s32 	%r98, %r97, %r16;
	cvt.s64.s32 	%rd16, %r98;
	add.s64 	%rd17, %rd1, %rd16;
	ld.global.u8 	%r99, [%rd17];
	add.s32 	%r100, %r94, %r99;
	add.s32 	%r101, %r244, 7;
	setp.lt.s32 	%p14, %r101, 0;
	min.s32 	%r102, %r101, %r7;
	selp.b32 	%r103, 0, %r102, %p14;
	add.s32 	%r104, %r103, %r16;
	cvt.s64.s32 	%rd18, %r104;
	add.s64 	%rd19, %rd1, %rd18;
	ld.global.u8 	%r105, [%rd19];
	add.s32 	%r106, %r100, %r105;
	add.s32 	%r107, %r244, 8;
	setp.lt.s32 	%p15, %r107, 0;
	min.s32 	%r108, %r107, %r7;
	selp.b32 	%r109, 0, %r108, %p15;
	add.s32 	%r110, %r109, %r16;
	cvt.s64.s32 	%rd20, %r110;
	add.s64 	%rd21, %rd1, %rd20;
	ld.global.u8 	%r111, [%rd21];
	add.s32 	%r112, %r106, %r111;
	add.s32 	%r113, %r244, 9;
	setp.lt.s32 	%p16, %r113, 0;
	min.s32 	%r114, %r113, %r7;
	selp.b32 	%r115, 0, %r114, %p16;
	add.s32 	%r116, %r115, %r16;
	cvt.s64.s32 	%rd22, %r116;
	add.s64 	%rd23, %rd1, %rd22;
	ld.global.u8 	%r117, [%rd23];
	add.s32 	%r118, %r112, %r117;
	add.s32 	%r119, %r244, 10;
	setp.lt.s32 	%p17, %r119, 0;
	min.s32 	%r120, %r119, %r7;
	selp.b32 	%r121, 0, %r120, %p17;
	add.s32 	%r122, %r121, %r16;
	cvt.s64.s32 	%rd24, %r122;
	add.s64 	%rd25, %rd1, %rd24;
	ld.global.u8 	%r123, [%rd25];
	add.s32 	%r124, %r118, %r123;
	add.s32 	%r125, %r244, 11;
	setp.lt.s32 	%p18, %r125, 0;
	min.s32 	%r126, %r125, %r7;
	selp.b32 	%r127, 0, %r126, %p18;
	add.s32 	%r128, %r127, %r16;
	cvt.s64.s32 	%rd26, %r128;
	add.s64 	%rd27, %rd1, %rd26;
	ld.global.u8 	%r129, [%rd27];
	add.s32 	%r130, %r124, %r129;
	add.s32 	%r131, %r244, 12;
	setp.lt.s32 	%p19, %r131, 0;
	min.s32 	%r132, %r131, %r7;
	selp.b32 	%r133, 0, %r132, %p19;
	add.s32 	%r134, %r133, %r16;
	cvt.s64.s32 	%rd28, %r134;
	add.s64 	%rd29, %rd1, %rd28;
	ld.global.u8 	%r135, [%rd29];
	add.s32 	%r136, %r130, %r135;
	add.s32 	%r137, %r244, 13;
	setp.lt.s32 	%p20, %r137, 0;
	min.s32 	%r138, %r137, %r7;
	selp.b32 	%r139, 0, %r138, %p20;
	add.s32 	%r140, %r139, %r16;
	cvt.s64.s32 	%rd30, %r140;
	add.s64 	%rd31, %rd1, %rd30;
	ld.global.u8 	%r141, [%rd31];
	add.s32 	%r142, %r136, %r141;
	add.s32 	%r143, %r244, 14;
	setp.lt.s32 	%p21, %r143, 0;
	min.s32 	%r144, %r143, %r7;
	selp.b32 	%r145, 0, %r144, %p21;
	add.s32 	%r146, %r145, %r16;
	cvt.s64.s32 	%rd32, %r146;
	add.s64 	%rd33, %rd1, %rd32;
	ld.global.u8 	%r147, [%rd33];
	add.s32 	%r148, %r142, %r147;
	add.s32 	%r149, %r244, 15;
	setp.lt.s32 	%p22, %r149, 0;
	min.s32 	%r150, %r149, %r7;
	selp.b32 	%r151, 0, %r150, %p22;
	add.s32 	%r152, %r151, %r16;
	cvt.s64.s32 	%rd34, %r152;
	add.s64 	%rd35, %rd1, %rd34;
	ld.global.u8 	%r153, [%rd35];
	add.s32 	%r249, %r148, %r153;
	add.s32 	%r246, %r246, 16;
	add.s32 	%r245, %r245, 16;
	add.s32 	%r244, %r244, 16;
	setp.ne.s32 	%p23, %r245, 0;
	@%p23 bra 	$L__BB0_5;
	add.s32 	%r250, %r246, -7;
$L__BB0_7:
	setp.lt.u32 	%p24, %r8, 7;
	@%p24 bra 	$L__BB0_9;
	add.s32 	%r154, %r250, %r1;
	setp.lt.s32 	%p25, %r154, 0;
	min.s32 	%r155, %r154, %r7;
	selp.b32 	%r156, 0, %r155, %p25;
	add.s32 	%r157, %r156, %r16;
	cvt.s64.s32 	%rd36, %r157;
	add.s64 	%rd37, %rd1, %rd36;
	ld.global.u8 	%r158, [%rd37];
	add.s32 	%r159, %r249, %r158;
	add.s32 	%r160, %r154, 1;
	setp.lt.s32 	%p26, %r160, 0;
	min.s32 	%r161, %r160, %r7;
	selp.b32 	%r162, 0, %r161, %p26;
	add.s32 	%r163, %r162, %r16;
	cvt.s64.s32 	%rd38, %r163;
	add.s64 	%rd39, %rd1, %rd38;
	ld.global.u8 	%r164, [%rd39];
	add.s32 	%r165, %r159, %r164;
	add.s32 	%r166, %r154, 2;
	setp.lt.s32 	%p27, %r166, 0;
	min.s32 	%r167, %r166, %r7;
	selp.b32 	%r168, 0, %r167, %p27;
	add.s32 	%r169, %r168, %r16;
	cvt.s64.s32 	%rd40, %r169;
	add.s64 	%rd41, %rd1, %rd40;
	ld.global.u8 	%r170, [%rd41];
	add.s32 	%r171, %r165, %r170;
	add.s32 	%r172, %r154, 3;
	setp.lt.s32 	%p28, %r172, 0;
	min.s32 	%r173, %r172, %r7;
	selp.b32 	%r174, 0, %r173, %p28;
	add.s32 	%r175, %r174, %r16;
	cvt.s64.s32 	%rd42, %r175;
	add.s64 	%rd43, %rd1, %rd42;
	ld.global.u8 	%r176, [%rd43];
	add.s32 	%r177, %r171, %r176;
	add.s32 	%r178, %r154, 4;
	setp.lt.s32 	%p29, %r178, 0;
	min.s32 	%r179, %r178, %r7;
	selp.b32 	%r180, 0, %r179, %p29;
	add.s32 	%r181, %r180, %r16;
	cvt.s64.s32 	%rd44, %r181;
	add.s64 	%rd45, %rd1, %rd44;
	ld.global.u8 	%r182, [%rd45];
	add.s32 	%r183, %r177, %r182;
	add.s32 	%r184, %r154, 5;
	setp.lt.s32 	%p30, %r184, 0;
	min.s32 	%r185, %r184, %r7;
	selp.b32 	%r186, 0, %r185, %p30;
	add.s32 	%r187, %r186, %r16;
	cvt.s64.s32 	%rd46, %r187;
	add.s64 	%rd47, %rd1, %rd46;
	ld.global.u8 	%r188, [%rd47];
	add.s32 	%r189, %r183, %r188;
	add.s32 	%r190, %r154, 6;
	setp.lt.s32 	%p31, %r190, 0;
	min.s32 	%r191, %r190, %r7;
	selp.b32 	%r192, 0, %r191, %p31;
	add.s32 	%r193, %r192, %r16;
	cvt.s64.s32 	%rd48, %r193;
	add.s64 	%rd49, %rd1, %rd48;
	ld.global.u8 	%r194, [%rd49];
	add.s32 	%r195, %r189, %r194;
	add.s32 	%r196, %r154, 7;
	setp.lt.s32 	%p32, %r196, 0;
	min.s32 	%r197, %r196, %r7;
	selp.b32 	%r198, 0, %r197, %p32;
	add.s32 	%r199, %r198, %r16;
	cvt.s64.s32 	%rd50, %r199;
	add.s64 	%rd51, %rd1, %rd50;
	ld.global.u8 	%r200, [%rd51];
	add.s32 	%r249, %r195, %r200;
	add.s32 	%r250, %r250, 8;
$L__BB0_9:
	setp.lt.u32 	%p33, %r9, 3;
	@%p33 bra 	$L__BB0_11;
	add.s32 	%r201, %r250, %r1;
	setp.lt.s32 	%p34, %r201, 0;
	min.s32 	%r202, %r201, %r7;
	selp.b32 	%r203, 0, %r202, %p34;
	add.s32 	%r204, %r203, %r16;
	cvt.s64.s32 	%rd52, %r204;
	add.s64 	%rd53, %rd1, %rd52;
	ld.global.u8 	%r205, [%rd53];
	add.s32 	%r206, %r249, %r205;
	add.s32 	%r207, %r201, 1;
	setp.lt.s32 	%p35, %r207, 0;
	min.s32 	%r208, %r207, %r7;
	selp.b32 	%r209, 0, %r208, %p35;
	add.s32 	%r210, %r209, %r16;
	cvt.s64.s32 	%rd54, %r210;
	add.s64 	%rd55, %rd1, %rd54;
	ld.global.u8 	%r211, [%rd55];
	add.s32 	%r212, %r206, %r211;
	add.s32 	%r213, %r201, 2;
	setp.lt.s32 	%p36, %r213, 0;
	min.s32 	%r214, %r213, %r7;
	selp.b32 	%r215, 0, %r214, %p36;
	add.s32 	%r216, %r215, %r16;
	cvt.s64.s32 	%rd56, %r216;
	add.s64 	%rd57, %rd1, %rd56;
	ld.global.u8 	%r217, [%rd57];
	add.s32 	%r218, %r212, %r217;
	add.s32 	%r219, %r201, 3;
	setp.lt.s32 	%p37, %r219, 0;
	min.s32 	%r220, %r219, %r7;
	selp.b32 	%r221, 0, %r220, %p37;
	add.s32 	%r222, %r221, %r16;
	cvt.s64.s32 	%rd58, %r222;
	add.s64 	%rd59, %rd1, %rd58;
	ld.global.u8 	%r223, [%rd59];
	add.s32 	%r249, %r218, %r223;
	add.s32 	%r250, %r250, 4;
$L__BB0_11:
	setp.eq.s32 	%p38, %r10, 0;
	add.s32 	%r36, %r250, %r1;
	setp.lt.s32 	%p39, %r36, 0;
	min.s32 	%r224, %r36, %r7;
	selp.b32 	%r225, 0, %r224, %p39;
	add.s32 	%r226, %r225, %r16;
	cvt.s64.s32 	%rd60, %r226;
	add.s64 	%rd61, %rd1, %rd60;
	ld.global.u8 	%r227, [%rd61];
	add.s32 	%r249, %r249, %r227;
	@%p38 bra 	$L__BB0_13;
	add.s32 	%r228, %r36, 1;
	setp.lt.s32 	%p40, %r228, 0;
	min.s32 	%r229, %r228, %r7;
	selp.b32 	%r230, 0, %r229, %p40;
	add.s32 	%r231, %r230, %r16;
	cvt.s64.s32 	%rd62, %r231;
	add.s64 	%rd63, %rd1, %rd62;
	ld.global.u8 	%r232, [%rd63];
	add.s32 	%r233, %r249, %r232;
	add.s32 	%r234, %r36, 2;
	setp.lt.s32 	%p41, %r234, 0;
	min.s32 	%r235, %r234, %r7;
	selp.b32 	%r236, 0, %r235, %p41;
	add.s32 	%r237, %r236, %r16;
	cvt.s64.s32 	%rd64, %r237;
	add.s64 	%rd65, %rd1, %rd64;
	ld.global.u8 	%r238, [%rd65];
	add.s32 	%r249, %r233, %r238;
$L__BB0_13:
	add.s32 	%r40, %r242, 1;
	setp.ne.s32 	%p42, %r242, %r45;
	mov.u32 	%r242, %r40;
	@%p42 bra 	$L__BB0_3;
	and.b32  	%r255, %r249, 255;
$L__BB0_15:
	mul.lo.s32 	%r239, %r4, %r4;
	div.u32 	%r240, %r255, %r239;
	mad.lo.s32 	%r241, %r44, %r53, %r1;
	cvt.s64.s32 	%rd66, %r241;
	cvta.to.global.u64 	%rd67, %rd2;
	add.s64 	%rd68, %rd67, %rd66;
	st.global.u8 	[%rd68], %r240;
$L__BB0_16:
	ret;

}


// ===== COMPILED SASS (sm_100) =====

	.target	sm_100

	.elftype	@"ET_EXEC"


//--------------------- .note.nv.tkinfo           --------------------------
	.section	.note.nv.tkinfo,"",@"SHT_NOTE"
	.sectionflags	@"SHF_NOTE_NV_TKINFO"
	.tkinfo
        /*0018*/ 	.word	0x00000002
        /*0030*/ 	.string	""
        /*0030*/ 	.string	"ptxas"
        /*0030*/ 	.string	"Cuda compilation tools, release 13.0, V13.0.88"
        /*0030*/ 	.string	"Build cuda_13.0.r13.0/compiler.36424714_0"
        /*0030*/ 	.string	"-arch sm_100 -m 64 "



//--------------------- .note.nv.cuinfo           --------------------------
	.section	.note.nv.cuinfo,"",@"SHT_NOTE"
	.sectionflags	@"SHF_NOTE_NV_CUINFO"
        /*0018*/ 	.short	0x0002
        /*001a*/ 	.short	0x0064
        /*001c*/ 	.short	0x0082
	.zero		2


//--------------------- .nv.info                  --------------------------
	.section	.nv.info,"",@"SHT_CUDA_INFO"
	.align	4


	//----- nvinfo : EIATTR_REGCOUNT
	.align		4
        /*0000*/ 	.byte	0x04, 0x2f
        /*0002*/ 	.short	(.L_1 - .L_0)
	.align		4
.L_0:
        /*0004*/ 	.word	index@(_Z23f_naive_blur_box_kernelPKhPhiii)
        /*0008*/ 	.word	0x00000020


	//----- nvinfo : EIATTR_FRAME_SIZE
	.align		4
.L_1:
        /*000c*/ 	.byte	0x04, 0x11
        /*000e*/ 	.short	(.L_3 - .L_2)
	.align		4
.L_2:
        /*0010*/ 	.word	index@(_Z23f_naive_blur_box_kernelPKhPhiii)
        /*0014*/ 	.word	0x00000000


	//----- nvinfo : EIATTR_MIN_STACK_SIZE
	.align		4
.L_3:
        /*0018*/ 	.byte	0x04, 0x12
        /*001a*/ 	.short	(.L_5 - .L_4)
	.align		4
.L_4:
        /*001c*/ 	.word	index@(_Z23f_naive_blur_box_kernelPKhPhiii)
        /*0020*/ 	.word	0x00000000
.L_5:


//--------------------- .nv.compat                --------------------------
	.section	.nv.compat,"",@"SHT_CUDA_COMPAT_INFO"
	.align	4
        /*0000*/ 	.byte	0x02, 0x09, 0x00, 0x00, 0x02, 0x02, 0x01, 0x00, 0x02, 0x05, 0x05, 0x00, 0x03, 0x07, 0x01, 0x01
        /*0010*/ 	.byte	0x02, 0x03, 0x00, 0x00, 0x02, 0x06, 0x01, 0x00, 0x04, 0x0b, 0x08, 0x00, 0x09, 0x00, 0x00, 0x00
        /*0020*/ 	.byte	0x00, 0x00, 0x00, 0x00


//--------------------- .nv.info._Z23f_naive_blur_box_kernelPKhPhiii --------------------------
	.section	.nv.info._Z23f_naive_blur_box_kernelPKhPhiii,"",@"SHT_CUDA_INFO"
	.sectionflags	@""
	.align	4


	//----- nvinfo : EIATTR_CUDA_API_VERSION
	.align		4
        /*0000*/ 	.byte	0x04, 0x37
        /*0002*/ 	.short	(.L_7 - .L_6)
.L_6:
        /*0004*/ 	.word	0x00000082


	//----- nvinfo : EIATTR_KPARAM_INFO
	.align		4
.L_7:
        /*0008*/ 	.byte	0x04, 0x17
        /*000a*/ 	.short	(.L_9 - .L_8)
.L_8:
        /*000c*/ 	.word	0x00000000
        /*0010*/ 	.short	0x0004
        /*0012*/ 	.short	0x0018
        /*0014*/ 	.byte	0x00, 0xf0, 0x11, 0x00


	//----- nvinfo : EIATTR_KPARAM_INFO
	.align		4
.L_9:
        /*0018*/ 	.byte	0x04, 0x17
        /*001a*/ 	.short	(.L_11 - .L_10)
.L_10:
        /*001c*/ 	.word	0x00000000
        /*0020*/ 	.short	0x0003
        /*0022*/ 	.short	0x0014
        /*0024*/ 	.byte	0x00, 0xf0, 0x11, 0x00


	//----- nvinfo : EIATTR_KPARAM_INFO
	.align		4
.L_11:
        /*0028*/ 	.byte	0x04, 0x17
        /*002a*/ 	.short	(.L_13 - .L_12)
.L_12:
        /*002c*/ 	.word	0x00000000
        /*0030*/ 	.short	0x0002
        /*0032*/ 	.short	0x0010
        /*0034*/ 	.byte	0x00, 0xf0, 0x11, 0x00


	//----- nvinfo : EIATTR_KPARAM_INFO
	.align		4
.L_13:
        /*0038*/ 	.byte	0x04, 0x17
        /*003a*/ 	.short	(.L_15 - .L_14)
.L_14:
        /*003c*/ 	.word	0x00000000
        /*0040*/ 	.short	0x0001
        /*0042*/ 	.short	0x0008
        /*0044*/ 	.byte	0x00, 0xf5, 0x21, 0x00


	//----- nvinfo : EIATTR_KPARAM_INFO
	.align		4
.L_15:
        /*0048*/ 	.byte	0x04, 0x17
        /*004a*/ 	.short	(.L_17 - .L_16)
.L_16:
        /*004c*/ 	.word	0x00000000
        /*0050*/ 	.short	0x0000
        /*0052*/ 	.short	0x0000
        /*0054*/ 	.byte	0x00, 0xf5, 0x21, 0x00


	//----- nvinfo : EIATTR_SPARSE_MMA_MASK
	.align		4
.L_17:
        /*0058*/ 	.byte	0x03, 0x50
        /*005a*/ 	.short	0x0000


	//----- nvinfo : EIATTR_MAXREG_COUNT
	.align		4
        /*005c*/ 	.byte	0x03, 0x1b
        /*005e*/ 	.short	0x00ff


	//----- nvinfo : EIATTR_MERCURY_ISA_VERSION
	.align		4
        /*0060*/ 	.byte	0x03, 0x5f
        /*0062*/ 	.short	0x0101


	//----- nvinfo : EIATTR_VRC_CTA_INIT_COUNT
	.align		4
        /*0064*/ 	.byte	0x02, 0x4a
	.zero		1
	.zero		1


	//----- nvinfo : EIATTR_EXIT_INSTR_OFFSETS
	.align		4
        /*0068*/ 	.byte	0x04, 0x1c
        /*006a*/ 	.short	(.L_19 - .L_18)


	//   ....[0]....
.L_18:
        /*006c*/ 	.word	0x000000c0


	//   ....[1]....
        /*0070*/ 	.word	0x00001620


	//----- nvinfo : EIATTR_CBANK_PARAM_SIZE
	.align		4
.L_19:
        /*0074*/ 	.byte	0x03, 0x19
        /*0076*/ 	.short	0x001c


	//----- nvinfo : EIATTR_PARAM_CBANK
	.align		4
        /*0078*/ 	.byte	0x04, 0x0a
        /*007a*/ 	.short	(.L_21 - .L_20)
	.align		4
.L_20:
        /*007c*/ 	.word	index@(.nv.constant0._Z23f_naive_blur_box_kernelPKhPhiii)
        /*0080*/ 	.short	0x0380
        /*0082*/ 	.short	0x001c


	//----- nvinfo : EIATTR_SW_WAR
	.align		4
.L_21:
        /*0084*/ 	.byte	0x04, 0x36
        /*0086*/ 	.short	(.L_23 - .L_22)
.L_22:
        /*0088*/ 	.word	0x00000008
.L_23:


//--------------------- .nv.callgraph             --------------------------
	.section	.nv.callgraph,"",@"SHT_CUDA_CALLGRAPH"
	.align	4
	.sectionentsize	8
	.align		4
        /*0000*/ 	.word	0x00000000
	.align		4
        /*0004*/ 	.word	0xffffffff
	.align		4
        /*0008*/ 	.word	0x00000000
	.align		4
        /*000c*/ 	.word	0xfffffffe
	.align		4
        /*0010*/ 	.word	0x00000000
	.align		4
        /*0014*/ 	.word	0xfffffffd
	.align		4
        /*0018*/ 	.word	0x00000000
	.align		4
        /*001c*/ 	.word	0xfffffffc


//--------------------- .text._Z23f_naive_blur_box_kernelPKhPhiii --------------------------
	.section	.text._Z23f_naive_blur_box_kernelPKhPhiii,"ax",@progbits
	.align	128
        .global         _Z23f_naive_blur_box_kernelPKhPhiii
        .type           _Z23f_naive_blur_box_kernelPKhPhiii,@function
        .size           _Z23f_naive_blur_box_kernelPKhPhiii,(.L_x_7 - _Z23f_naive_blur_box_kernelPKhPhiii)
        .other          _Z23f_naive_blur_box_kernelPKhPhiii,@"STO_CUDA_ENTRY STV_DEFAULT"
_Z23f_naive_blur_box_kernelPKhPhiii:
.text._Z23f_naive_blur_box_kernelPKhPhiii:
[----:B------:R-:W-:Y:S01]  /*0000*/  LDC R1, c[0x0][0x37c] ;  /* 0x0000df00ff017b82 */ /* 0x000fe20000000800 */
[----:B------:R-:W0:Y:S01]  /*0010*/  S2R R0, SR_CTAID.Y ;  /* 0x0000000000007919 */ /* 0x000e220000002600 */
[----:B------:R-:W1:Y:S01]  /*0020*/  LDCU UR4, c[0x0][0x360] ;  /* 0x00006c00ff0477ac */ /* 0x000e620008000800 */
[----:B------:R-:W0:Y:S01]  /*0030*/  S2R R5, SR_TID.Y ;  /* 0x0000000000057919 */ /* 0x000e220000002200 */
[----:B------:R-:W0:Y:S01]  /*0040*/  LDCU UR5, c[0x0][0x364] ;  /* 0x00006c80ff0577ac */ /* 0x000e220008000800 */
[----:B------:R-:W1:Y:S01]  /*0050*/  S2R R3, SR_CTAID.X ;  /* 0x0000000000037919 */ /* 0x000e620000002500 */
[----:B------:R-:W2:Y:S01]  /*0060*/  LDCU.64 UR16, c[0x0][0x390] ;  /* 0x00007200ff1077ac */ /* 0x000ea20008000a00 */
[----:B------:R-:W1:Y:S01]  /*0070*/  S2R R2, SR_TID.X ;  /* 0x0000000000027919 */ /* 0x000e620000002100 */
[----:B0-----:R-:W-:-:S05]  /*0080*/  IMAD R0, R0, UR5, R5 ;  /* 0x0000000500007c24 */ /* 0x001fca000f8e0205 */
[----:B--2---:R-:W-:Y:S01]  /*0090*/  ISETP.GT.AND P0, PT, R0, UR16, PT ;  /* 0x0000001000007c0c */ /* 0x004fe2000bf04270 */
[----:B-1----:R-:W-:-:S05]  /*00a0*/  IMAD R3, R3, UR4, R2 ;  /* 0x0000000403037c24 */ /* 0x002fca000f8e0202 */
[----:B------:R-:W-:-:S13]  /*00b0*/  ISETP.GT.OR P0, PT, R3, UR17, P0 ;  /* 0x0000001103007c0c */ /* 0x000fda0008704670 */
[----:B------:R-:W-:Y:S05]  /*00c0*/  @P0 EXIT ;  /* 0x000000000000094d */ /* 0x000fea0003800000 */
[----:B------:R-:W0:Y:S01]  /*00d0*/  LDCU UR13, c[0x0][0x398] ;  /* 0x00007300ff0d77ac */ /* 0x000e220008000800 */
[----:B------:R-:W-:Y:S01]  /*00e0*/  IMAD.MOV.U32 R9, RZ, RZ, RZ ;  /* 0x000000ffff097224 */ /* 0x000fe200078e00ff */
[----:B------:R-:W1:Y:S01]  /*00f0*/  LDCU.64 UR14, c[0x0][0x358] ;  /* 0x00006b00ff0e77ac */ /* 0x000e620008000a00 */
[----:B0-----:R-:W-:Y:S02]  /*0100*/  UISETP.GE.AND UP0, UPT, UR13, URZ, UPT ;  /* 0x000000ff0d00728c */ /* 0x001fe4000bf06270 */
[----:B------:R-:W-:-:S04]  /*0110*/  USHF.L.U32 UR4, UR13, 0x1, URZ ;  /* 0x000000010d047899 */ /* 0x000fc800080006ff */
[----:B------:R-:W-:-:S03]  /*0120*/  UIADD3 UR5, UPT, UPT, UR4, 0x1, URZ ;  /* 0x0000000104057890 */ /* 0x000fc6000fffe0ff */
[----:B-1----:R-:W-:Y:S09]  /*0130*/  BRA.U !UP0, `(.L_x_0) ;  /* 0x0000001108d87547 */ /* 0x002ff2000b800000 */
[----:B------:R-:W-:Y:S01]  /*0140*/  ULOP3.LUT UR9, UR4, 0xe, URZ, 0xc0, !UPT ;  /* 0x0000000e04097892 */ /* 0x000fe2000f8ec0ff */
[----:B------:R-:W-:Y:S01]  /*0150*/  VIADD R2, R3, -UR13 ;  /* 0x8000000d03027c36 */ /* 0x000fe20008000000 */
[----:B------:R-:W-:Y:S01]  /*0160*/  UIADD3 UR10, UPT, UPT, -UR13, URZ, URZ ;  /* 0x000000ff0d0a7290 */ /* 0x000fe2000fffe1ff */
[----:B------:R-:W-:Y:S01]  /*0170*/  IMAD.MOV.U32 R9, RZ, RZ, RZ ;  /* 0x000000ffff097224 */ /* 0x000fe200078e00ff */
[----:B------:R-:W-:Y:S02]  /*0180*/  ULOP3.LUT UR4, UR4, 0x6, URZ, 0xc0, !UPT ;  /* 0x0000000604047892 */ /* 0x000fe4000f8ec0ff */
[----:B------:R-:W-:Y:S02]  /*0190*/  ULOP3.LUT UR8, UR5, 0xfffffff0, URZ, 0xc0, !UPT ;  /* 0xfffffff005087892 */ /* 0x000fe4000f8ec0ff */
[----:B------:R-:W-:Y:S02]  /*01a0*/  UISETP.GE.U32.AND UP2, UPT, UR4, 0x3, UPT ;  /* 0x000000030400788c */ /* 0x000fe4000bf46070 */
[----:B------:R-:W-:-:S02]  /*01b0*/  UIADD3 UR12, UPT, UPT, UR16, -0x1, URZ ;  /* 0xffffffff100c7890 */ /* 0x000fc4000fffe0ff */
[----:B------:R-:W-:Y:S02]  /*01c0*/  UIADD3 UR6, UPT, UPT, UR17, -0x1, URZ ;  /* 0xffffffff11067890 */ /* 0x000fe4000fffe0ff */
[----:B------:R-:W-:Y:S02]  /*01d0*/  UIADD3 UR7, UPT, UPT, -UR13, 0x7, URZ ;  /* 0x000000070d077890 */ /* 0x000fe4000fffe1ff */
[----:B------:R-:W-:Y:S02]  /*01e0*/  UIADD3 UR11, UPT, UPT, -UR8, URZ, URZ ;  /* 0x000000ff080b7290 */ /* 0x000fe4000fffe1ff */
[----:B------:R-:W-:Y:S01]  /*01f0*/  UISETP.GE.U32.AND UP1, UPT, UR9, 0x7, UPT ;  /* 0x000000070900788c */ /* 0x000fe2000bf26070 */
[----:B------:R-:W-:-:S10]  /*0200*/  UMOV UR4, UR10 ;  /* 0x0000000a00047c82 */ /* 0x000fd40008000000 */
.L_x_5:
[----:B------:R-:W0:Y:S01]  /*0210*/  LDC R5, c[0x0][0x398] ;  /* 0x0000e600ff057b82 */ /* 0x000e220000000800 */
[----:B------:R-:W-:Y:S01]  /*0220*/  VIADD R4, R0, UR4 ;  /* 0x0000000400047c36 */ /* 0x000fe20008000000 */
[----:B------:R-:W-:-:S04]  /*0230*/  UMOV UR8, UR10 ;  /* 0x0000000a00087c82 */ /* 0x000fc80008000000 */
[C---:B------:R-:W-:Y:S02]  /*0240*/  ISETP.GE.AND P1, PT, R4.reuse, RZ, PT ;  /* 0x000000ff0400720c */ /* 0x040fe40003f26270 */
[----:B------:R-:W-:-:S04]  /*0250*/  VIMNMX R6, PT, PT, R4, UR12, PT ;  /* 0x0000000c04067c48 */ /* 0x000fc8000bfe0100 */
[----:B------:R-:W-:Y:S02]  /*0260*/  SEL R6, R6, RZ, P1 ;  /* 0x000000ff06067207 */ /* 0x000fe40000800000 */
[C---:B0-----:R-:W-:Y:S02]  /*0270*/  ISETP.GE.U32.AND P2, PT, R5.reuse, 0x8, PT ;  /* 0x000000080500780c */ /* 0x041fe40003f46070 */
[----:B------:R-:W-:Y:S01]  /*0280*/  ISETP.NE.AND P0, PT, R5, UR4, PT ;  /* 0x0000000405007c0c */ /* 0x000fe2000bf05270 */
[----:B------:R-:W-:-:S10]  /*0290*/  UIADD3 UR4, UPT, UPT, UR4, 0x1, URZ ;  /* 0x0000000104047890 */ /* 0x000fd4000fffe0ff */
[----:B------:R-:W-:Y:S05]  /*02a0*/  @!P2 BRA `(.L_x_1) ;  /* 0x000000080048a947 */ /* 0x000fea0003800000 */
[----:B------:R-:W-:Y:S01]  /*02b0*/  IMAD.MOV.U32 R4, RZ, RZ, R2 ;  /* 0x000000ffff047224 */ /* 0x000fe200078e0002 */
[----:B------:R-:W0:Y:S01]  /*02c0*/  LDCU UR13, c[0x0][0x394] ;  /* 0x00007280ff0d77ac */ /* 0x000e220008000800 */
[----:B------:R-:W1:Y:S01]  /*02d0*/  LDCU.64 UR18, c[0x0][0x380] ;  /* 0x00007000ff1277ac */ /* 0x000e620008000a00 */
[----:B------:R-:W-:Y:S01]  /*02e0*/  UMOV UR8, UR11 ;  /* 0x0000000b00087c82 */ /* 0x000fe20008000000 */
[----:B------:R-:W-:-:S05]  /*02f0*/  UMOV UR9, UR7 ;  /* 0x0000000700097c82 */ /* 0x000fca0008000000 */
.L_x_2:
[C---:B------:R-:W-:Y:S01]  /*0300*/  VIADD R8, R4.reuse, 0x1 ;  /* 0x0000000104087836 */ /* 0x040fe20000000000 */
[C---:B------:R-:W-:Y:S01]  /*0310*/  ISETP.GE.AND P1, PT, R4.reuse, RZ, PT ;  /* 0x000000ff0400720c */ /* 0x040fe20003f26270 */
[C---:B------:R-:W-:Y:S01]  /*0320*/  VIADD R10, R4.reuse, 0x2 ;  /* 0x00000002040a7836 */ /* 0x040fe20000000000 */
[----:B------:R-:W-:Y:S02]  /*0330*/  VIMNMX R7, PT, PT, R4, UR6, PT ;  /* 0x0000000604077c48 */ /* 0x000fe4000bfe0100 */
[C---:B------:R-:W-:Y:S02]  /*0340*/  ISETP.GE.AND P2, PT, R8.reuse, RZ, PT ;  /* 0x000000ff0800720c */ /* 0x040fe40003f46270 */
[----:B------:R-:W-:Y:S02]  /*0350*/  VIMNMX R8, PT, PT, R8, UR6, PT ;  /* 0x0000000608087c48 */ /* 0x000fe4000bfe0100 */
[C---:B------:R-:W-:Y:S02]  /*0360*/  ISETP.GE.AND P3, PT, R10.reuse, RZ, PT ;  /* 0x000000ff0a00720c */ /* 0x040fe40003f66270 */
[----:B------:R-:W-:-:S02]  /*0370*/  VIMNMX R10, PT, PT, R10, UR6, PT ;  /* 0x000000060a0a7c48 */ /* 0x000fc4000bfe0100 */
[----:B------:R-:W-:Y:S02]  /*0380*/  SEL R11, R8, RZ, P2 ;  /* 0x000000ff080b7207 */ /* 0x000fe40001000000 */
[----:B------:R-:W-:Y:S01]  /*0390*/  SEL R13, R10, RZ, P3 ;  /* 0x000000ff0a0d7207 */ /* 0x000fe20001800000 */
[----:B------:R-:W-:Y:S01]  /*03a0*/  VIADD R16, R4, 0x3 ;  /* 0x0000000304107836 */ /* 0x000fe20000000000 */
[----:B------:R-:W-:Y:S01]  /*03b0*/  SEL R7, R7, RZ, P1 ;  /* 0x000000ff07077207 */ /* 0x000fe20000800000 */
[C---:B0-----:R-:W-:Y:S02]  /*03c0*/  IMAD R11, R6.reuse, UR13, R11 ;  /* 0x0000000d060b7c24 */ /* 0x041fe4000f8e020b */
[----:B------:R-:W-:Y:S01]  /*03d0*/  IMAD R8, R6, UR13, R13 ;  /* 0x0000000d06087c24 */ /* 0x000fe2000f8e020d */
[----:B------:R-:W-:Y:S01]  /*03e0*/  ISETP.GE.AND P4, PT, R16, RZ, PT ;  /* 0x000000ff1000720c */ /* 0x000fe20003f86270 */
[----:B------:R-:W-:Y:S01]  /*03f0*/  IMAD R7, R6, UR13, R7 ;  /* 0x0000000d06077c24 */ /* 0x000fe2000f8e0207 */
[----:B-1----:R-:W-:-:S02]  /*0400*/  IADD3 R14, P2, PT, R11, UR18, RZ ;  /* 0x000000120b0e7c10 */ /* 0x002fc4000ff5e0ff */
[----:B------:R-:W-:Y:S02]  /*0410*/  IADD3 R10, P3, PT, R8, UR18, RZ ;  /* 0x00000012080a7c10 */ /* 0x000fe4000ff7e0ff */
[----:B------:R-:W-:Y:S01]  /*0420*/  LEA.HI.X.SX32 R15, R11, UR19, 0x1, P2 ;  /* 0x000000130b0f7c11 */ /* 0x000fe200090f0eff */
[----:B------:R-:W-:Y:S01]  /*0430*/  VIADD R17, R4, 0x4 ;  /* 0x0000000404117836 */ /* 0x000fe20000000000 */
[----:B------:R-:W-:Y:S02]  /*0440*/  LEA.HI.X.SX32 R11, R8, UR19, 0x1, P3 ;  /* 0x00000013080b7c11 */ /* 0x000fe400098f0eff */
[----:B------:R-:W-:Y:S01]  /*0450*/  VIMNMX R16, PT, PT, R16, UR6, PT ;  /* 0x0000000610107c48 */ /* 0x000fe2000bfe0100 */
[C---:B------:R-:W-:Y:S01]  /*0460*/  VIADD R18, R4.reuse, 0x5 ;  /* 0x0000000504127836 */ /* 0x040fe20000000000 */
[----:B------:R-:W-:Y:S01]  /*0470*/  IADD3 R12, P1, PT, R7, UR18, RZ ;  /* 0x00000012070c7c10 */ /* 0x000fe2000ff3e0ff */
[----:B------:R0:W2:Y:S01]  /*0480*/  LDG.E.U8 R25, desc[UR14][R10.64] ;  /* 0x0000000e0a197981 */ /* 0x0000a2000c1e1100 */
[C---:B------:R-:W-:Y:S01]  /*0490*/  VIADD R19, R4.reuse, 0x6 ;  /* 0x0000000604137836 */ /* 0x040fe20000000000 */
[C---:B------:R-:W-:Y:S01]  /*04a0*/  ISETP.GE.AND P3, PT, R17.reuse, RZ, PT ;  /* 0x000000ff1100720c */ /* 0x040fe20003f66270 */
[----:B------:R-:W-:Y:S01]  /*04b0*/  VIADD R20, R4, 0x7 ;  /* 0x0000000704147836 */ /* 0x000fe20000000000 */
[----:B------:R-:W-:Y:S01]  /*04c0*/  VIMNMX R17, PT, PT, R17, UR6, PT ;  /* 0x0000000611117c48 */ /* 0x000fe2000bfe0100 */
[----:B------:R-:W3:Y:S01]  /*04d0*/  LDG.E.U8 R8, desc[UR14][R14.64] ;  /* 0x0000000e0e087981 */ /* 0x000ee2000c1e1100 */
[----:B------:R-:W-:-:S02]  /*04e0*/  LEA.HI.X.SX32 R13, R7, UR19, 0x1, P1 ;  /* 0x00000013070d7c11 */ /* 0x000fc400088f0eff */
[----:B0-----:R-:W-:-:S03]  /*04f0*/  SEL R11, R16, RZ, P4 ;  /* 0x000000ff100b7207 */ /* 0x001fc60002000000 */
[----:B------:R0:W3:Y:S01]  /*0500*/  LDG.E.U8 R7, desc[UR14][R12.64] ;  /* 0x0000000e0c077981 */ /* 0x0000e2000c1e1100 */
[----:B------:R-:W-:Y:S02]  /*0510*/  ISETP.GE.AND P2, PT, R18, RZ, PT ;  /* 0x000000ff1200720c */ /* 0x000fe40003f46270 */
[C---:B------:R-:W-:Y:S01]  /*0520*/  ISETP.GE.AND P1, PT, R19.reuse, RZ, PT ;  /* 0x000000ff1300720c */ /* 0x040fe20003f26270 */
[----:B------:R-:W-:Y:S01]  /*0530*/  IMAD R11, R6, UR13, R11 ;  /* 0x0000000d060b7c24 */ /* 0x000fe2000f8e020b */
[----:B------:R-:W-:Y:S02]  /*0540*/  ISETP.GE.AND P4, PT, R20, RZ, PT ;  /* 0x000000ff1400720c */ /* 0x000fe40003f86270 */
[----:B------:R-:W-:Y:S02]  /*0550*/  VIMNMX R18, PT, PT, R18, UR6, PT ;  /* 0x0000000612127c48 */ /* 0x000fe4000bfe0100 */
[----:B------:R-:W-:Y:S02]  /*0560*/  VIMNMX R19, PT, PT, R19, UR6, PT ;  /* 0x0000000613137c48 */ /* 0x000fe4000bfe0100 */
[----:B------:R-:W-:-:S02]  /*0570*/  SEL R17, R17, RZ, P3 ;  /* 0x000000ff11117207 */ /* 0x000fc40001800000 */
[----:B------:R-:W-:Y:S02]  /*0580*/  VIMNMX R20, PT, PT, R20, UR6, PT ;  /* 0x0000000614147c48 */ /* 0x000fe4000bfe0100 */
[----:B0-----:R-:W-:Y:S01]  /*0590*/  SEL R13, R18, RZ, P2 ;  /* 0x000000ff120d7207 */ /* 0x001fe20001000000 */
[----:B------:R-:W-:Y:S01]  /*05a0*/  IMAD R17, R6, UR13, R17 ;  /* 0x0000000d06117c24 */ /* 0x000fe2000f8e0211 */
[----:B------:R-:W-:Y:S02]  /*05b0*/  SEL R19, R19, RZ, P1 ;  /* 0x000000ff13137207 */ /* 0x000fe40000800000 */
[----:B------:R-:W-:Y:S02]  /*05c0*/  SEL R15, R20, RZ, P4 ;  /* 0x000000ff140f7207 */ /* 0x000fe40002000000 */
[----:B------:R-:W-:Y:S01]  /*05d0*/  IADD3 R20, P1, PT, R11, UR18, RZ ;  /* 0x000000120b147c10 */ /* 0x000fe2000ff3e0ff */
[----:B------:R-:W-:Y:S01]  /*05e0*/  IMAD R13, R6, UR13, R13 ;  /* 0x0000000d060d7c24 */ /* 0x000fe2000f8e020d */
[----:B------:R-:W-:-:S02]  /*05f0*/  IADD3 R18, P2, PT, R17, UR18, RZ ;  /* 0x0000001211127c10 */ /* 0x000fc4000ff5e0ff */
[----:B------:R-:W-:Y:S01]  /*0600*/  LEA.HI.X.SX32 R21, R11, UR19, 0x1, P1 ;  /* 0x000000130b157c11 */ /* 0x000fe200088f0eff */
[C---:B------:R-:W-:Y:S01]  /*0610*/  IMAD R11, R6.reuse, UR13, R15 ;  /* 0x0000000d060b7c24 */ /* 0x040fe2000f8e020f */
[----:B------:R-:W-:Y:S01]  /*0620*/  IADD3 R16, P1, PT, R13, UR18, RZ ;  /* 0x000000120d107c10 */ /* 0x000fe2000ff3e0ff */
[----:B------:R-:W-:Y:S01]  /*0630*/  IMAD R10, R6, UR13, R19 ;  /* 0x0000000d060a7c24 */ /* 0x000fe2000f8e0213 */
[----:B------:R-:W-:Y:S01]  /*0640*/  LEA.HI.X.SX32 R19, R17, UR19, 0x1, P2 ;  /* 0x0000001311137c11 */ /* 0x000fe200090f0eff */
[C---:B------:R-:W-:Y:S01]  /*0650*/  VIADD R26, R4.reuse, 0x8 ;  /* 0x00000008041a7836 */ /* 0x040fe20000000000 */
[----:B------:R-:W-:Y:S01]  /*0660*/  IADD3 R12, P2, PT, R11, UR18, RZ ;  /* 0x000000120b0c7c10 */ /* 0x000fe2000ff5e0ff */
[----:B------:R0:W2:Y:S01]  /*0670*/  LDG.E.U8 R24, desc[UR14][R20.64] ;  /* 0x0000000e14187981 */ /* 0x0000a2000c1e1100 */
[----:B------:R-:W-:Y:S01]  /*0680*/  LEA.HI.X.SX32 R17, R13, UR19, 0x1, P1 ;  /* 0x000000130d117c11 */ /* 0x000fe200088f0eff */
[----:B------:R-:W-:Y:S01]  /*0690*/  VIADD R27, R4, 0x9 ;  /* 0x00000009041b7836 */ /* 0x000fe20000000000 */
[----:B------:R-:W-:Y:S01]  /*06a0*/  IADD3 R14, P3, PT, R10, UR18, RZ ;  /* 0x000000120a0e7c10 */ /* 0x000fe2000ff7e0ff */
[----:B------:R-:W4:Y:S01]  /*06b0*/  LDG.E.U8 R23, desc[UR14][R18.64] ;  /* 0x0000000e12177981 */ /* 0x000f22000c1e1100 */
[----:B------:R-:W-:-:S02]  /*06c0*/  LEA.HI.X.SX32 R13, R11, UR19, 0x1, P2 ;  /* 0x000000130b0d7c11 */ /* 0x000fc400090f0eff */
[C---:B------:R-:W-:Y:S01]  /*06d0*/  ISETP.GE.AND P2, PT, R26.reuse, RZ, PT ;  /* 0x000000ff1a00720c */ /* 0x040fe20003f46270 */
[----:B------:R-:W4:Y:S01]  /*06e0*/  LDG.E.U8 R22, desc[UR14][R16.64] ;  /* 0x0000000e10167981 */ /* 0x000f22000c1e1100 */
[----:B------:R-:W-:Y:S01]  /*06f0*/  VIMNMX R26, PT, PT, R26, UR6, PT ;  /* 0x000000061a1a7c48 */ /* 0x000fe2000bfe0100 */
[----:B0-----:R-:W-:Y:S01]  /*0700*/  VIADD R20, R4, 0xa ;  /* 0x0000000a04147836 */ /* 0x001fe20000000000 */
[----:B------:R-:W-:Y:S02]  /*0710*/  LEA.HI.X.SX32 R15, R10, UR19, 0x1, P3 ;  /* 0x000000130a0f7c11 */ /* 0x000fe400098f0eff */
[----:B------:R0:W5:Y:S01]  /*0720*/  LDG.E.U8 R10, desc[UR14][R12.64] ;  /* 0x0000000e0c0a7981 */ /* 0x000162000c1e1100 */
[C---:B------:R-:W-:Y:S02]  /*0730*/  ISETP.GE.AND P3, PT, R27.reuse, RZ, PT ;  /* 0x000000ff1b00720c */ /* 0x040fe40003f66270 */
[----:B------:R-:W-:Y:S01]  /*0740*/  ISETP.GE.AND P1, PT, R20, RZ, PT ;  /* 0x000000ff1400720c */ /* 0x000fe20003f26270 */
[----:B------:R1:W5:Y:S01]  /*0750*/  LDG.E.U8 R11, desc[UR14][R14.64] ;  /* 0x0000000e0e0b7981 */ /* 0x000362000c1e1100 */
[----:B------:R-:W-:-:S02]  /*0760*/  VIMNMX R27, PT, PT, R27, UR6, PT ;  /* 0x000000061b1b7c48 */ /* 0x000fc4000bfe0100 */
[----:B------:R-:W-:Y:S02]  /*0770*/  VIMNMX R20, PT, PT, R20, UR6, PT ;  /* 0x0000000614147c48 */ /* 0x000fe4000bfe0100 */
[----:B0-----:R-:W-:Y:S01]  /*0780*/  SEL R13, R26, RZ, P2 ;  /* 0x000000ff1a0d7207 */ /* 0x001fe20001000000 */
[----:B------:R-:W-:Y:S01]  /*0790*/  VIADD R21, R4, 0xb ;  /* 0x0000000b04157836 */ /* 0x000fe20000000000 */
[----:B------:R-:W-:Y:S02]  /*07a0*/  SEL R27, R27, RZ, P3 ;  /* 0x000000ff1b1b7207 */ /* 0x000fe40001800000 */
[----:B-1----:R-:W-:Y:S01]  /*07b0*/  SEL R15, R20, RZ, P1 ;  /* 0x000000ff140f7207 */ /* 0x002fe20000800000 */
[C---:B------:R-:W-:Y:S01]  /*07c0*/  IMAD R14, R6.reuse, UR13, R13 ;  /* 0x0000000d060e7c24 */ /* 0x040fe2000f8e020d */
[C---:B------:R-:W-:Y:S01]  /*07d0*/  ISETP.GE.AND P2, PT, R21.reuse, RZ, PT ;  /* 0x000000ff1500720c */ /* 0x040fe20003f46270 */
[C---:B------:R-:W-:Y:S01]  /*07e0*/  IMAD R13, R6.reuse, UR13, R27 ;  /* 0x0000000d060d7c24 */ /* 0x040fe2000f8e021b */
[----:B------:R-:W-:Y:S01]  /*07f0*/  VIMNMX R21, PT, PT, R21, UR6, PT ;  /* 0x0000000615157c48 */ /* 0x000fe2000bfe0100 */
[----:B------:R-:W-:Y:S01]  /*0800*/  IMAD R15, R6, UR13, R15 ;  /* 0x0000000d060f7c24 */ /* 0x000fe2000f8e020f */
[----:B------:R-:W-:Y:S01]  /*0810*/  IADD3 R18, P1, PT, R14, UR18, RZ ;  /* 0x000000120e127c10 */ /* 0x000fe2000ff3e0ff */
[C---:B------:R-:W-:Y:S01]  /*0820*/  VIADD R28, R4.reuse, 0xc ;  /* 0x0000000c041c7836 */ /* 0x040fe20000000000 */
[----:B------:R-:W-:Y:S01]  /*0830*/  SEL R17, R21, RZ, P2 ;  /* 0x000000ff15117207 */ /* 0x000fe20001000000 */
[----:B------:R-:W-:Y:S01]  /*0840*/  VIADD R26, R4, 0xd ;  /* 0x0000000d041a7836 */ /* 0x000fe20000000000 */
[----:B------:R-:W-:-:S02]  /*0850*/  LEA.HI.X.SX32 R19, R14, UR19, 0x1, P1 ;  /* 0x000000130e137c11 */ /* 0x000fc400088f0eff */
[----:B------:R-:W-:Y:S02]  /*0860*/  IADD3 R12, P2, PT, R13, UR18, RZ ;  /* 0x000000120d0c7c10 */ /* 0x000fe4000ff5e0ff */
[----:B------:R-:W-:Y:S01]  /*0870*/  IADD3 R14, P1, PT, R15, UR18, RZ ;  /* 0x000000120f0e7c10 */ /* 0x000fe2000ff3e0ff */
[----:B------:R-:W-:Y:S01]  /*0880*/  IMAD R17, R6, UR13, R17 ;  /* 0x0000000d06117c24 */ /* 0x000fe2000f8e0211 */
[----:B------:R-:W-:Y:S01]  /*0890*/  LEA.HI.X.SX32 R13, R13, UR19, 0x1, P2 ;  /* 0x000000130d0d7c11 */ /* 0x000fe200090f0eff */
[----:B------:R-:W5:Y:S01]  /*08a0*/  LDG.E.U8 R18, desc[UR14][R18.64] ;  /* 0x0000000e12127981 */ /* 0x000f62000c1e1100 */
[----:B------:R-:W-:Y:S02]  /*08b0*/  LEA.HI.X.SX32 R15, R15, UR19, 0x1, P1 ;  /* 0x000000130f0f7c11 */ /* 0x000fe400088f0eff */
[----:B------:R-:W-:Y:S01]  /*08c0*/  ISETP.GE.AND P3, PT, R28, RZ, PT ;  /* 0x000000ff1c00720c */ /* 0x000fe20003f66270 */
[----:B------:R0:W5:Y:S01]  /*08d0*/  LDG.E.U8 R29, desc[UR14][R12.64] ;  /* 0x0000000e0c1d7981 */ /* 0x000162000c1e1100 */
[----:B------:R-:W-:-:S02]  /*08e0*/  ISETP.GE.AND P1, PT, R26, RZ, PT ;  /* 0x000000ff1a00720c */ /* 0x000fc40003f26270 */
[----:B------:R-:W-:Y:S02]  /*08f0*/  VIMNMX R28, PT, PT, R28, UR6, PT ;  /* 0x000000061c1c7c48 */ /* 0x000fe4000bfe0100 */
[----:B------:R-:W-:Y:S02]  /*0900*/  VIMNMX R26, PT, PT, R26, UR6, PT ;  /* 0x000000061a1a7c48 */ /* 0x000fe4000bfe0100 */
[----:B------:R-:W-:Y:S02]  /*0910*/  SEL R21, R28, RZ, P3 ;  /* 0x000000ff1c157207 */ /* 0x000fe40001800000 */
[C---:B------:R-:W-:Y:S01]  /*0920*/  IADD3 R16, P2, PT, R17.reuse, UR18, RZ ;  /* 0x0000001211107c10 */ /* 0x040fe2000ff5e0ff */
[----:B0-----:R-:W-:Y:S01]  /*0930*/  VIADD R13, R4, 0xf ;  /* 0x0000000f040d7836 */ /* 0x001fe20000000000 */
[----:B------:R-:W-:Y:S01]  /*0940*/  SEL R19, R26, RZ, P1 ;  /* 0x000000ff1a137207 */ /* 0x000fe20000800000 */
[----:B------:R-:W-:Y:S01]  /*0950*/  VIADD R26, R4, 0xe ;  /* 0x0000000e041a7836 */ /* 0x000fe20000000000 */
[----:B------:R-:W-:Y:S01]  /*0960*/  LEA.HI.X.SX32 R17, R17, UR19, 0x1, P2 ;  /* 0x0000001311117c11 */ /* 0x000fe200090f0eff */
[----:B------:R0:W5:Y:S01]  /*0970*/  LDG.E.U8 R28, desc[UR14][R14.64] ;  /* 0x0000000e0e1c7981 */ /* 0x000162000c1e1100 */
[----:B------:R-:W-:Y:S01]  /*0980*/  IMAD R21, R6, UR13, R21 ;  /* 0x0000000d06157c24 */ /* 0x000fe2000f8e0215 */
[----:B------:R-:W-:-:S02]  /*0990*/  ISETP.GE.AND P2, PT, R13, RZ, PT ;  /* 0x000000ff0d00720c */ /* 0x000fc40003f46270 */
[----:B------:R-:W-:Y:S01]  /*09a0*/  ISETP.GE.AND P1, PT, R26, RZ, PT ;  /* 0x000000ff1a00720c */ /* 0x000fe20003f26270 */
[----:B------:R-:W-:Y:S01]  /*09b0*/  IMAD R19, R6, UR13, R19 ;  /* 0x0000000d06137c24 */ /* 0x000fe2000f8e0213 */
[----:B------:R-:W-:Y:S01]  /*09c0*/  VIMNMX R12, PT, PT, R26, UR6, PT ;  /* 0x000000061a0c7c48 */ /* 0x000fe2000bfe0100 */
[----:B------:R-:W5:Y:S01]  /*09d0*/  LDG.E.U8 R17, desc[UR14][R16.64] ;  /* 0x0000000e10117981 */ /* 0x000f62000c1e1100 */
[----:B0-----:R-:W-:Y:S02]  /*09e0*/  VIMNMX R14, PT, PT, R13, UR6, PT ;  /* 0x000000060d0e7c48 */ /* 0x001fe4000bfe0100 */
[----:B------:R-:W-:Y:S02]  /*09f0*/  IADD3 R20, P3, PT, R21, UR18, RZ ;  /* 0x0000001215147c10 */ /* 0x000fe4000ff7e0ff */
[----:B------:R-:W-:Y:S02]  /*0a00*/  SEL R15, R14, RZ, P2 ;  /* 0x000000ff0e0f7207 */ /* 0x000fe40001000000 */
[----:B------:R-:W-:-:S02]  /*0a10*/  SEL R13, R12, RZ, P1 ;  /* 0x000000ff0c0d7207 */ /* 0x000fc40000800000 */
[----:B------:R-:W-:Y:S01]  /*0a20*/  LEA.HI.X.SX32 R21, R21, UR19, 0x1, P3 ;  /* 0x0000001315157c11 */ /* 0x000fe200098f0eff */
[C---:B------:R-:W-:Y:S01]  /*0a30*/  IMAD R15, R6.reuse, UR13, R15 ;  /* 0x0000000d060f7c24 */ /* 0x040fe2000f8e020f */
[C---:B------:R-:W-:Y:S01]  /*0a40*/  IADD3 R26, P3, PT, R19.reuse, UR18, RZ ;  /* 0x00000012131a7c10 */ /* 0x040fe2000ff7e0ff */
[----:B------:R-:W-:Y:S02]  /*0a50*/  IMAD R13, R6, UR13, R13 ;  /* 0x0000000d060d7c24 */ /* 0x000fe4000f8e020d */
[----:B------:R-:W5:Y:S01]  /*0a60*/  LDG.E.U8 R20, desc[UR14][R20.64] ;  /* 0x0000000e14147981 */ /* 0x000f62000c1e1100 */
[----:B------:R-:W-:Y:S02]  /*0a70*/  LEA.HI.X.SX32 R27, R19, UR19, 0x1, P3 ;  /* 0x00000013131b7c11 */ /* 0x000fe400098f0eff */
[----:B------:R-:W-:Y:S02]  /*0a80*/  IADD3 R14, P2, PT, R15, UR18, RZ ;  /* 0x000000120f0e7c10 */ /* 0x000fe4000ff5e0ff */
[----:B------:R-:W-:-:S02]  /*0a90*/  IADD3 R12, P1, PT, R13, UR18, RZ ;  /* 0x000000120d0c7c10 */ /* 0x000fc4000ff3e0ff */
[----:B------:R-:W-:Y:S01]  /*0aa0*/  LEA.HI.X.SX32 R15, R15, UR19, 0x1, P2 ;  /* 0x000000130f0f7c11 */ /* 0x000fe200090f0eff */
[----:B------:R-:W5:Y:S01]  /*0ab0*/  LDG.E.U8 R27, desc[UR14][R26.64] ;  /* 0x0000000e1a1b7981 */ /* 0x000f62000c1e1100 */
[----:B------:R-:W-:-:S04]  /*0ac0*/  LEA.HI.X.SX32 R13, R13, UR19, 0x1, P1 ;  /* 0x000000130d0d7c11 */ /* 0x000fc800088f0eff */
[----:B------:R-:W5:Y:S04]  /*0ad0*/  LDG.E.U8 R15, desc[UR14][R14.64] ;  /* 0x0000000e0e0f7981 */ /* 0x000f68000c1e1100 */
[----:B------:R-:W5:Y:S01]  /*0ae0*/  LDG.E.U8 R12, desc[UR14][R12.64] ;  /* 0x0000000e0c0c7981 */ /* 0x000f62000c1e1100 */
[----:B------:R-:W-:-:S04]  /*0af0*/  UIADD3 UR8, UPT, UPT, UR8, 0x10, URZ ;  /* 0x0000001008087890 */ /* 0x000fc8000fffe0ff */
[----:B------:R-:W-:Y:S01]  /*0b00*/  UISETP.NE.AND UP0, UPT, UR8, URZ, UPT ;  /* 0x000000ff0800728c */ /* 0x000fe2000bf05270 */
[----:B------:R-:W-:Y:S01]  /*0b10*/  VIADD R4, R4, 0x10 ;  /* 0x0000001004047836 */ /* 0x000fe20000000000 */
[----:B------:R-:W-:Y:S01]  /*0b20*/  UIADD3 UR9, UPT, UPT, UR9, 0x10, URZ ;  /* 0x0000001009097890 */ /* 0x000fe2000fffe0ff */
[----:B---3--:R-:W-:-:S04]  /*0b30*/  IADD3 R7, PT, PT, R8, R9, R7 ;  /* 0x0000000908077210 */ /* 0x008fc80007ffe007 */
[----:B--2---:R-:W-:-:S04]  /*0b40*/  IADD3 R7, PT, PT, R24, R7, R25 ;  /* 0x0000000718077210 */ /* 0x004fc80007ffe019 */
[----:B----4-:R-:W-:-:S04]  /*0b50*/  IADD3 R7, PT, PT, R22, R7, R23 ;  /* 0x0000000716077210 */ /* 0x010fc80007ffe017 */
[----:B-----5:R-:W-:-:S04]  /*0b60*/  IADD3 R7, PT, PT, R10, R7, R11 ;  /* 0x000000070a077210 */ /* 0x020fc80007ffe00b */
[----:B------:R-:W-:-:S04]  /*0b70*/  IADD3 R7, PT, PT, R29, R7, R18 ;  /* 0x000000071d077210 */ /* 0x000fc80007ffe012 */
[----:B------:R-:W-:-:S04]  /*0b80*/  IADD3 R7, PT, PT, R17, R7, R28 ;  /* 0x0000000711077210 */ /* 0x000fc80007ffe01c */
[----:B------:R-:W-:-:S04]  /*0b90*/  IADD3 R7, PT, PT, R27, R7, R20 ;  /* 0x000000071b077210 */ /* 0x000fc80007ffe014 */
[----:B------:R-:W-:Y:S01]  /*0ba0*/  IADD3 R9, PT, PT, R15, R7, R12 ;  /* 0x000000070f097210 */ /* 0x000fe20007ffe00c */
[----:B------:R-:W-:Y:S06]  /*0bb0*/  BRA.U UP0, `(.L_x_2) ;  /* 0xfffffff500d07547 */ /* 0x000fec000b83ffff */
[----:B------:R-:W-:-:S12]  /*0bc0*/  UIADD3 UR8, UPT, UPT, UR9, -0x7, URZ ;  /* 0xfffffff909087890 */ /* 0x000fd8000fffe0ff */
.L_x_1:
[----:B------:R-:W-:Y:S05]  /*0bd0*/  BRA.U !UP1, `(.L_x_3) ;  /* 0x00000005091c7547 */ /* 0x000fea000b800000 */
[----:B------:R-:W0:Y:S01]  /*0be0*/  LDCU UR9, c[0x0][0x394] ;  /* 0x00007280ff0977ac */ /* 0x000e220008000800 */
[----:B------:R-:W-:Y:S01]  /*0bf0*/  VIADD R12, R3, UR8 ;  /* 0x00000008030c7c36 */ /* 0x000fe20008000000 */
[----:B------:R-:W1:Y:S03]  /*0c00*/  LDCU.64 UR18, c[0x0][0x380] ;  /* 0x00007000ff1277ac */ /* 0x000e660008000a00 */
[C---:B------:R-:W-:Y:S01]  /*0c10*/  VIADD R7, R12.reuse, 0x1 ;  /* 0x000000010c077836 */ /* 0x040fe20000000000 */
[C---:B------:R-:W-:Y:S01]  /*0c20*/  ISETP.GE.AND P1, PT, R12.reuse, RZ, PT ;  /* 0x000000ff0c00720c */ /* 0x040fe20003f26270 */
[C---:B------:R-:W-:Y:S01]  /*0c30*/  VIADD R10, R12.reuse, 0x2 ;  /* 0x000000020c0a7836 */ /* 0x040fe20000000000 */
[----:B------:R-:W-:Y:S02]  /*0c40*/  VIMNMX R4, PT, PT, R12, UR6, PT ;  /* 0x000000060c047c48 */ /* 0x000fe4000bfe0100 */
[----:B------:R-:W-:-:S02]  /*0c50*/  ISETP.GE.AND P2, PT, R7, RZ, PT ;  /* 0x000000ff0700720c */ /* 0x000fc40003f46270 */
[----:B------:R-:W-:Y:S02]  /*0c60*/  VIMNMX R8, PT, PT, R7, UR6, PT ;  /* 0x0000000607087c48 */ /* 0x000fe4000bfe0100 */
[C---:B------:R-:W-:Y:S02]  /*0c70*/  ISETP.GE.AND P3, PT, R10.reuse, RZ, PT ;  /* 0x000000ff0a00720c */ /* 0x040fe40003f66270 */
[----:B------:R-:W-:Y:S02]  /*0c80*/  VIMNMX R10, PT, PT, R10, UR6, PT ;  /* 0x000000060a0a7c48 */ /* 0x000fe4000bfe0100 */
[----:B------:R-:W-:Y:S02]  /*0c90*/  SEL R11, R8, RZ, P2 ;  /* 0x000000ff080b7207 */ /* 0x000fe40001000000 */
[----:B------:R-:W-:Y:S02]  /*0ca0*/  SEL R13, R10, RZ, P3 ;  /* 0x000000ff0a0d7207 */ /* 0x000fe40001800000 */
[----:B------:R-:W-:Y:S01]  /*0cb0*/  SEL R7, R4, RZ, P1 ;  /* 0x000000ff04077207 */ /* 0x000fe20000800000 */
[----:B0-----:R-:W-:-:S02]  /*0cc0*/  IMAD R11, R6, UR9, R11 ;  /* 0x00000009060b7c24 */ /* 0x001fc4000f8e020b */
[C---:B------:R-:W-:Y:S02]  /*0cd0*/  IMAD R13, R6.reuse, UR9, R13 ;  /* 0x00000009060d7c24 */ /* 0x040fe4000f8e020d */
[----:B------:R-:W-:Y:S01]  /*0ce0*/  IMAD R7, R6, UR9, R7 ;  /* 0x0000000906077c24 */ /* 0x000fe2000f8e0207 */
[----:B-1----:R-:W-:Y:S02]  /*0cf0*/  IADD3 R16, P2, PT, R11, UR18, RZ ;  /* 0x000000120b107c10 */ /* 0x002fe4000ff5e0ff */
[----:B------:R-:W-:Y:S02]  /*0d00*/  IADD3 R10, P3, PT, R13, UR18, RZ ;  /* 0x000000120d0a7c10 */ /* 0x000fe4000ff7e0ff */
[----:B------:R-:W-:Y:S02]  /*0d10*/  LEA.HI.X.SX32 R17, R11, UR19, 0x1, P2 ;  /* 0x000000130b117c11 */ /* 0x000fe400090f0eff */
[----:B------:R-:W-:Y:S01]  /*0d20*/  LEA.HI.X.SX32 R11, R13, UR19, 0x1, P3 ;  /* 0x000000130d0b7c11 */ /* 0x000fe200098f0eff */
[C---:B------:R-:W-:Y:S01]  /*0d30*/  VIADD R13, R12.reuse, 0x3 ;  /* 0x000000030c0d7836 */ /* 0x040fe20000000000 */
[----:B------:R-:W-:Y:S01]  /*0d40*/  IADD3 R14, P1, PT, R7, UR18, RZ ;  /* 0x00000012070e7c10 */ /* 0x000fe2000ff3e0ff */
[----:B------:R-:W-:-:S02]  /*0d50*/  VIADD R18, R12, 0x4 ;  /* 0x000000040c127836 */ /* 0x000fc40000000000 */
[C---:B------:R-:W-:Y:S01]  /*0d60*/  VIADD R19, R12.reuse, 0x5 ;  /* 0x000000050c137836 */ /* 0x040fe20000000000 */
[C---:B------:R-:W-:Y:S01]  /*0d70*/  ISETP.GE.AND P4, PT, R13.reuse, RZ, PT ;  /* 0x000000ff0d00720c */ /* 0x040fe20003f86270 */
[C---:B------:R-:W-:Y:S01]  /*0d80*/  VIADD R20, R12.reuse, 0x6 ;  /* 0x000000060c147836 */ /* 0x040fe20000000000 */
[----:B------:R-:W-:Y:S01]  /*0d90*/  VIMNMX R13, PT, PT, R13, UR6, PT ;  /* 0x000000060d0d7c48 */ /* 0x000fe2000bfe0100 */
[----:B------:R-:W-:Y:S01]  /*0da0*/  VIADD R12, R12, 0x7 ;  /* 0x000000070c0c7836 */ /* 0x000fe20000000000 */
[C---:B------:R-:W-:Y:S01]  /*0db0*/  ISETP.GE.AND P3, PT, R18.reuse, RZ, PT ;  /* 0x000000ff1200720c */ /* 0x040fe20003f66270 */
[----:B------:R0:W2:Y:S01]  /*0dc0*/  LDG.E.U8 R8, desc[UR14][R10.64] ;  /* 0x0000000e0a087981 */ /* 0x0000a2000c1e1100 */
[----:B------:R-:W-:Y:S02]  /*0dd0*/  VIMNMX R18, PT, PT, R18, UR6, PT ;  /* 0x0000000612127c48 */ /* 0x000fe4000bfe0100 */
[----:B------:R-:W-:Y:S02]  /*0de0*/  ISETP.GE.AND P2, PT, R19, RZ, PT ;  /* 0x000000ff1300720c */ /* 0x000fe40003f46270 */
[----:B------:R-:W-:-:S02]  /*0df0*/  SEL R13, R13, RZ, P4 ;  /* 0x000000ff0d0d7207 */ /* 0x000fc40002000000 */
[----:B------:R-:W-:Y:S02]  /*0e00*/  VIMNMX R19, PT, PT, R19, UR6, PT ;  /* 0x0000000613137c48 */ /* 0x000fe4000bfe0100 */
[----:B------:R-:W-:Y:S01]  /*0e10*/  LEA.HI.X.SX32 R15, R7, UR19, 0x1, P1 ;  /* 0x00000013070f7c11 */ /* 0x000fe200088f0eff */
[----:B------:R-:W-:Y:S01]  /*0e20*/  IMAD R13, R6, UR9, R13 ;  /* 0x00000009060d7c24 */ /* 0x000fe2000f8e020d */
[----:B------:R-:W-:Y:S01]  /*0e30*/  ISETP.GE.AND P1, PT, R20, RZ, PT ;  /* 0x000000ff1400720c */ /* 0x000fe20003f26270 */
[----:B------:R-:W3:Y:S01]  /*0e40*/  LDG.E.U8 R7, desc[UR14][R16.64] ;  /* 0x0000000e10077981 */ /* 0x000ee2000c1e1100 */
[----:B------:R-:W-:Y:S02]  /*0e50*/  ISETP.GE.AND P4, PT, R12, RZ, PT ;  /* 0x000000ff0c00720c */ /* 0x000fe40003f86270 */
[----:B0-----:R-:W-:Y:S01]  /*0e60*/  SEL R11, R18, RZ, P3 ;  /* 0x000000ff120b7207 */ /* 0x001fe20001800000 */
[----:B------:R0:W3:Y:S01]  /*0e70*/  LDG.E.U8 R4, desc[UR14][R14.64] ;  /* 0x0000000e0e047981 */ /* 0x0000e2000c1e1100 */
[----:B------:R-:W-:-:S02]  /*0e80*/  VIMNMX R20, PT, PT, R20, UR6, PT ;  /* 0x0000000614147c48 */ /* 0x000fc4000bfe0100 */
[----:B------:R-:W-:Y:S02]  /*0e90*/  VIMNMX R12, PT, PT, R12, UR6, PT ;  /* 0x000000060c0c7c48 */ /* 0x000fe4000bfe0100 */
[----:B------:R-:W-:Y:S01]  /*0ea0*/  SEL R19, R19, RZ, P2 ;  /* 0x000000ff13137207 */ /* 0x000fe20001000000 */
[----:B------:R-:W-:Y:S01]  /*0eb0*/  IMAD R11, R6, UR9, R11 ;  /* 0x00000009060b7c24 */ /* 0x000fe2000f8e020b */
[----:B------:R-:W-:Y:S02]  /*0ec0*/  SEL R21, R12, RZ, P4 ;  /* 0x000000ff0c157207 */ /* 0x000fe40002000000 */
[----:B0-----:R-:W-:Y:S01]  /*0ed0*/  SEL R15, R20, RZ, P1 ;  /* 0x000000ff140f7207 */ /* 0x001fe20000800000 */
[C---:B------:R-:W-:Y:S01]  /*0ee0*/  IMAD R19, R6.reuse, UR9, R19 ;  /* 0x0000000906137c24 */ /* 0x040fe2000f8e0213 */
[----:B------:R-:W-:Y:S01]  /*0ef0*/  IADD3 R16, P1, PT, R13, UR18, RZ ;  /* 0x000000120d107c10 */ /* 0x000fe2000ff3e0ff */
[C---:B------:R-:W-:Y:S01]  /*0f00*/  IMAD R21, R6.reuse, UR9, R21 ;  /* 0x0000000906157c24 */ /* 0x040fe2000f8e0215 */
[----:B------:R-:W-:Y:S01]  /*0f10*/  IADD3 R10, P2, PT, R11, UR18, RZ ;  /* 0x000000120b0a7c10 */ /* 0x000fe2000ff5e0ff */
[----:B------:R-:W-:Y:S01]  /*0f20*/  IMAD R20, R6, UR9, R15 ;  /* 0x0000000906147c24 */ /* 0x000fe2000f8e020f */
[----:B------:R-:W-:-:S02]  /*0f30*/  LEA.HI.X.SX32 R17, R13, UR19, 0x1, P1 ;  /* 0x000000130d117c11 */ /* 0x000fc400088f0eff */
[----:B------:R-:W-:Y:S02]  /*0f40*/  IADD3 R14, P1, PT, R19, UR18, RZ ;  /* 0x00000012130e7c10 */ /* 0x000fe4000ff3e0ff */
[----:B------:R-:W-:Y:S01]  /*0f50*/  LEA.HI.X.SX32 R11, R11, UR19, 0x1, P2 ;  /* 0x000000130b0b7c11 */ /* 0x000fe200090f0eff */
[----:B------:R-:W2:Y:S01]  /*0f60*/  LDG.E.U8 R16, desc[UR14][R16.64] ;  /* 0x0000000e10107981 */ /* 0x000ea2000c1e1100 */
[C---:B------:R-:W-:Y:S02]  /*0f70*/  IADD3 R12, P3, PT, R20.reuse, UR18, RZ ;  /* 0x00000012140c7c10 */ /* 0x040fe4000ff7e0ff */
[----:B------:R-:W-:Y:S01]  /*0f80*/  IADD3 R18, P2, PT, R21, UR18, RZ ;  /* 0x0000001215127c10 */ /* 0x000fe2000ff5e0ff */
[----:B------:R-:W4:Y:S01]  /*0f90*/  LDG.E.U8 R10, desc[UR14][R10.64] ;  /* 0x0000000e0a0a7981 */ /* 0x000f22000c1e1100 */
[----:B------:R-:W-:Y:S02]  /*0fa0*/  LEA.HI.X.SX32 R15, R19, UR19, 0x1, P1 ;  /* 0x00000013130f7c11 */ /* 0x000fe400088f0eff */
[----:B------:R-:W-:-:S02]  /*0fb0*/  LEA.HI.X.SX32 R13, R20, UR19, 0x1, P3 ;  /* 0x00000013140d7c11 */ /* 0x000fc400098f0eff */
[----:B------:R-:W-:Y:S01]  /*0fc0*/  LEA.HI.X.SX32 R19, R21, UR19, 0x1, P2 ;  /* 0x0000001315137c11 */ /* 0x000fe200090f0eff */
[----:B------:R-:W4:Y:S04]  /*0fd0*/  LDG.E.U8 R14, desc[UR14][R14.64] ;  /* 0x0000000e0e0e7981 */ /* 0x000f28000c1e1100 */
[----:B------:R-:W5:Y:S04]  /*0fe0*/  LDG.E.U8 R12, desc[UR14][R12.64] ;  /* 0x0000000e0c0c7981 */ /* 0x000f68000c1e1100 */
[----:B------:R-:W5:Y:S01]  /*0ff0*/  LDG.E.U8 R18, desc[UR14][R18.64] ;  /* 0x0000000e12127981 */ /* 0x000f62000c1e1100 */
[----:B------:R-:W-:Y:S01]  /*1000*/  UIADD3 UR8, UPT, UPT, UR8, 0x8, URZ ;  /* 0x0000000808087890 */ /* 0x000fe2000fffe0ff */
[----:B---3--:R-:W-:-:S04]  /*1010*/  IADD3 R7, PT, PT, R7, R9, R4 ;  /* 0x0000000907077210 */ /* 0x008fc80007ffe004 */
[----:B--2---:R-:W-:-:S04]  /*1020*/  IADD3 R7, PT, PT, R16, R7, R8 ;  /* 0x0000000710077210 */ /* 0x004fc80007ffe008 */
[----:B----4-:R-:W-:-:S04]  /*1030*/  IADD3 R7, PT, PT, R14, R7, R10 ;  /* 0x000000070e077210 */ /* 0x010fc80007ffe00a */
[----:B-----5:R-:W-:-:S07]  /*1040*/  IADD3 R9, PT, PT, R18, R7, R12 ;  /* 0x0000000712097210 */ /* 0x020fce0007ffe00c */
.L_x_3:
[----:B------:R-:W-:Y:S05]  /*1050*/  BRA.U !UP2, `(.L_x_4) ;  /* 0x000000010a947547 */ /* 0x000fea000b800000 */
[----:B------:R-:W0:Y:S01]  /*1060*/  LDCU UR9, c[0x0][0x394] ;  /* 0x00007280ff0977ac */ /* 0x000e220008000800 */
[----:B------:R-:W-:Y:S01]  /*1070*/  VIADD R4, R3, UR8 ;  /* 0x0000000803047c36 */ /* 0x000fe20008000000 */
[----:B------:R-:W1:Y:S03]  /*1080*/  LDCU.64 UR18, c[0x0][0x380] ;  /* 0x00007000ff1277ac */ /* 0x000e660008000a00 */
[C---:B------:R-:W-:Y:S01]  /*1090*/  VIADD R8, R4.reuse, 0x1 ;  /* 0x0000000104087836 */ /* 0x040fe20000000000 */
[C---:B------:R-:W-:Y:S01]  /*10a0*/  ISETP.GE.AND P1, PT, R4.reuse, RZ, PT ;  /* 0x000000ff0400720c */ /* 0x040fe20003f26270 */
[C---:B------:R-:W-:Y:S01]  /*10b0*/  VIADD R10, R4.reuse, 0x2 ;  /* 0x00000002040a7836 */ /* 0x040fe20000000000 */
[C---:B------:R-:W-:Y:S01]  /*10c0*/  VIMNMX R7, PT, PT, R4.reuse, UR6, PT ;  /* 0x0000000604077c48 */ /* 0x040fe2000bfe0100 */
[----:B------:R-:W-:Y:S01]  /*10d0*/  VIADD R4, R4, 0x3 ;  /* 0x0000000304047836 */ /* 0x000fe20000000000 */
[----:B------:R-:W-:-:S02]  /*10e0*/  ISETP.GE.AND P2, PT, R8, RZ, PT ;  /* 0x000000ff0800720c */ /* 0x000fc40003f46270 */
[----:B------:R-:W-:Y:S02]  /*10f0*/  SEL R7, R7, RZ, P1 ;  /* 0x000000ff07077207 */ /* 0x000fe40000800000 */
[----:B------:R-:W-:Y:S02]  /*1100*/  VIMNMX R8, PT, PT, R8, UR6, PT ;  /* 0x0000000608087c48 */ /* 0x000fe4000bfe0100 */
[C---:B------:R-:W-:Y:S02]  /*1110*/  ISETP.GE.AND P1, PT, R10.reuse, RZ, PT ;  /* 0x000000ff0a00720c */ /* 0x040fe40003f26270 */
[----:B------:R-:W-:Y:S01]  /*1120*/  VIMNMX R10, PT, PT, R10, UR6, PT ;  /* 0x000000060a0a7c48 */ /* 0x000fe2000bfe0100 */
[----:B0-----:R-:W-:Y:S01]  /*1130*/  IMAD R7, R6, UR9, R7 ;  /* 0x0000000906077c24 */ /* 0x001fe2000f8e0207 */
[C---:B------:R-:W-:Y:S02]  /*1140*/  ISETP.GE.AND P3, PT, R4.reuse, RZ, PT ;  /* 0x000000ff0400720c */ /* 0x040fe40003f66270 */
[----:B------:R-:W-:-:S02]  /*1150*/  VIMNMX R4, PT, PT, R4, UR6, PT ;  /* 0x0000000604047c48 */ /* 0x000fc4000bfe0100 */
[----:B------:R-:W-:Y:S02]  /*1160*/  SEL R11, R8, RZ, P2 ;  /* 0x000000ff080b7207 */ /* 0x000fe40001000000 */
[----:B------:R-:W-:Y:S02]  /*1170*/  SEL R13, R10, RZ, P1 ;  /* 0x000000ff0a0d7207 */ /* 0x000fe40000800000 */
[----:B------:R-:W-:Y:S01]  /*1180*/  SEL R15, R4, RZ, P3 ;  /* 0x000000ff040f7207 */ /* 0x000fe20001800000 */
[C---:B------:R-:W-:Y:S01]  /*1190*/  IMAD R11, R6.reuse, UR9, R11 ;  /* 0x00000009060b7c24 */ /* 0x040fe2000f8e020b */
[C---:B-1----:R-:W-:Y:S01]  /*11a0*/  IADD3 R12, P1, PT, R7.reuse, UR18, RZ ;  /* 0x00000012070c7c10 */ /* 0x042fe2000ff3e0ff */
[C---:B------:R-:W-:Y:S02]  /*11b0*/  IMAD R4, R6.reuse, UR9, R13 ;  /* 0x0000000906047c24 */ /* 0x040fe4000f8e020d */
[----:B------:R-:W-:Y:S01]  /*11c0*/  IMAD R8, R6, UR9, R15 ;  /* 0x0000000906087c24 */ /* 0x000fe2000f8e020f */
[----:B------:R-:W-:-:S02]  /*11d0*/  LEA.HI.X.SX32 R13, R7, UR19, 0x1, P1 ;  /* 0x00000013070d7c11 */ /* 0x000fc400088f0eff */
[C---:B------:R-:W-:Y:S02]  /*11e0*/  IADD3 R16, P1, PT, R11.reuse, UR18, RZ ;  /* 0x000000120b107c10 */ /* 0x040fe4000ff3e0ff */
[----:B------:R-:W-:Y:S01]  /*11f0*/  IADD3 R14, P2, PT, R4, UR18, RZ ;  /* 0x00000012040e7c10 */ /* 0x000fe2000ff5e0ff */
[----:B------:R-:W2:Y:S01]  /*1200*/  LDG.E.U8 R12, desc[UR14][R12.64] ;  /* 0x0000000e0c0c7981 */ /* 0x000ea2000c1e1100 */
[----:B------:R-:W-:Y:S02]  /*1210*/  IADD3 R10, P3, PT, R8, UR18, RZ ;  /* 0x00000012080a7c10 */ /* 0x000fe4000ff7e0ff */
[----:B------:R-:W-:Y:S02]  /*1220*/  LEA.HI.X.SX32 R17, R11, UR19, 0x1, P1 ;  /* 0x000000130b117c11 */ /* 0x000fe400088f0eff */
[----:B------:R-:W-:Y:S02]  /*1230*/  LEA.HI.X.SX32 R15, R4, UR19, 0x1, P2 ;  /* 0x00000013040f7c11 */ /* 0x000fe400090f0eff */
[----:B------:R-:W-:Y:S01]  /*1240*/  LEA.HI.X.SX32 R11, R8, UR19, 0x1, P3 ;  /* 0x00000013080b7c11 */ /* 0x000fe200098f0eff */
[----:B------:R-:W2:Y:S04]  /*1250*/  LDG.E.U8 R16, desc[UR14][R16.64] ;  /* 0x0000000e10107981 */ /* 0x000ea8000c1e1100 */
[----:B------:R-:W3:Y:S04]  /*1260*/  LDG.E.U8 R14, desc[UR14][R14.64] ;  /* 0x0000000e0e0e7981 */ /* 0x000ee8000c1e1100 */
[----:B------:R-:W3:Y:S01]  /*1270*/  LDG.E.U8 R10, desc[UR14][R10.64] ;  /* 0x0000000e0a0a7981 */ /* 0x000ee2000c1e1100 */
[----:B------:R-:W-:Y:S01]  /*1280*/  UIADD3 UR8, UPT, UPT, UR8, 0x4, URZ ;  /* 0x0000000408087890 */ /* 0x000fe2000fffe0ff */
[----:B--2---:R-:W-:-:S04]  /*1290*/  IADD3 R9, PT, PT, R16, R9, R12 ;  /* 0x0000000910097210 */ /* 0x004fc80007ffe00c */
[----:B---3--:R-:W-:-:S07]  /*12a0*/  IADD3 R9, PT, PT, R10, R9, R14 ;  /* 0x000000090a097210 */ /* 0x008fce0007ffe00e */
.L_x_4:
[----:B------:R-:W-:Y:S01]  /*12b0*/  LOP3.LUT P1, RZ, R5, 0x1, RZ, 0xc0, !PT ;  /* 0x0000000105ff7812 */ /* 0x000fe2000782c0ff */
[----:B------:R-:W0:Y:S01]  /*12c0*/  LDCU UR17, c[0x0][0x394] ;  /* 0x00007280ff1177ac */ /* 0x000e220008000800 */
[----:B------:R-:W-:Y:S01]  /*12d0*/  VIADD R4, R3, UR8 ;  /* 0x0000000803047c36 */ /* 0x000fe20008000000 */
[----:B------:R-:W1:Y:S04]  /*12e0*/  LDCU.64 UR8, c[0x0][0x380] ;  /* 0x00007000ff0877ac */ /* 0x000e680008000a00 */
[----:B------:R-:W-:-:S06]  /*12f0*/  ISETP.GE.AND P2, PT, R4, RZ, PT ;  /* 0x000000ff0400720c */ /* 0x000fcc0003f46270 */
[C---:B------:R-:W-:Y:S02]  /*1300*/  @P1 VIADD R5, R4.reuse, 0x1 ;  /* 0x0000000104051836 */ /* 0x040fe40000000000 */
[C---:B------:R-:W-:Y:S01]  /*1310*/  @P1 VIADD R8, R4.reuse, 0x2 ;  /* 0x0000000204081836 */ /* 0x040fe20000000000 */
[----:B------:R-:W-:Y:S02]  /*1320*/  VIMNMX R4, PT, PT, R4, UR6, PT ;  /* 0x0000000604047c48 */ /* 0x000fe4000bfe0100 */
[C---:B------:R-:W-:Y:S02]  /*1330*/  @P1 ISETP.GE.AND P3, PT, R5.reuse, RZ, PT ;  /* 0x000000ff0500120c */ /* 0x040fe40003f66270 */
[----:B------:R-:W-:Y:S02]  /*1340*/  @P1 VIMNMX R7, PT, PT, R5, UR6, PT ;  /* 0x0000000605071c48 */ /* 0x000fe4000bfe0100 */
[----:B------:R-:W-:Y:S02]  /*1350*/  @P1 ISETP.GE.AND P4, PT, R8, RZ, PT ;  /* 0x000000ff0800120c */ /* 0x000fe40003f86270 */
[----:B------:R-:W-:-:S02]  /*1360*/  SEL R5, R4, RZ, P2 ;  /* 0x000000ff04057207 */ /* 0x000fc40001000000 */
[----:B------:R-:W-:Y:S02]  /*1370*/  @P1 VIMNMX R8, PT, PT, R8, UR6, PT ;  /* 0x0000000608081c48 */ /* 0x000fe4000bfe0100 */
[----:B------:R-:W-:Y:S01]  /*1380*/  @P1 SEL R7, R7, RZ, P3 ;  /* 0x000000ff07071207 */ /* 0x000fe20001800000 */
[----:B0-----:R-:W-:Y:S01]  /*1390*/  IMAD R5, R6, UR17, R5 ;  /* 0x0000001106057c24 */ /* 0x001fe2000f8e0205 */
[----:B------:R-:W-:-:S03]  /*13a0*/  @P1 SEL R11, R8, RZ, P4 ;  /* 0x000000ff080b1207 */ /* 0x000fc60002000000 */
[C---:B------:R-:W-:Y:S01]  /*13b0*/  @P1 IMAD R7, R6.reuse, UR17, R7 ;  /* 0x0000001106071c24 */ /* 0x040fe2000f8e0207 */
[----:B-1----:R-:W-:Y:S01]  /*13c0*/  IADD3 R4, P2, PT, R5, UR8, RZ ;  /* 0x0000000805047c10 */ /* 0x002fe2000ff5e0ff */
[----:B------:R-:W-:-:S03]  /*13d0*/  @P1 IMAD R11, R6, UR17, R11 ;  /* 0x00000011060b1c24 */ /* 0x000fc6000f8e020b */
[----:B------:R-:W-:Y:S02]  /*13e0*/  LEA.HI.X.SX32 R5, R5, UR9, 0x1, P2 ;  /* 0x0000000905057c11 */ /* 0x000fe400090f0eff */
[----:B------:R-:W-:Y:S02]  /*13f0*/  @P1 IADD3 R6, P3, PT, R7, UR8, RZ ;  /* 0x0000000807061c10 */ /* 0x000fe4000ff7e0ff */
[----:B------:R-:W-:Y:S01]  /*1400*/  @P1 IADD3 R10, P4, PT, R11, UR8, RZ ;  /* 0x000000080b0a1c10 */ /* 0x000fe2000ff9e0ff */
[----:B------:R-:W2:Y:S01]  /*1410*/  LDG.E.U8 R4, desc[UR14][R4.64] ;  /* 0x0000000e04047981 */ /* 0x000ea2000c1e1100 */
[----:B------:R-:W-:Y:S02]  /*1420*/  @P1 LEA.HI.X.SX32 R7, R7, UR9, 0x1, P3 ;  /* 0x0000000907071c11 */ /* 0x000fe400098f0eff */
[----:B------:R-:W-:-:S03]  /*1430*/  @P1 LEA.HI.X.SX32 R11, R11, UR9, 0x1, P4 ;  /* 0x000000090b0b1c11 */ /* 0x000fc6000a0f0eff */
[----:B------:R-:W3:Y:S04]  /*1440*/  @P1 LDG.E.U8 R6, desc[UR14][R6.64] ;  /* 0x0000000e06061981 */ /* 0x000ee8000c1e1100 */
[----:B------:R-:W3:Y:S01]  /*1450*/  @P1 LDG.E.U8 R10, desc[UR14][R10.64] ;  /* 0x0000000e0a0a1981 */ /* 0x000ee2000c1e1100 */
[----:B--2---:R-:W-:-:S05]  /*1460*/  IMAD.IADD R9, R4, 0x1, R9 ;  /* 0x0000000104097824 */ /* 0x004fca00078e0209 */
[----:B---3--:R-:W-:Y:S01]  /*1470*/  @P1 IADD3 R9, PT, PT, R10, R9, R6 ;  /* 0x000000090a091210 */ /* 0x008fe20007ffe006 */
[----:B------:R-:W-:Y:S06]  /*1480*/  @P0 BRA `(.L_x_5) ;  /* 0xffffffec00600947 */ /* 0x000fec000383ffff */
[----:B------:R-:W-:-:S07]  /*1490*/  LOP3.LUT R9, R9, 0xff, RZ, 0xc0, !PT ;  /* 0x000000ff09097812 */ /* 0x000fce00078ec0ff */
.L_x_0:
[----:B------:R-:W-:Y:S01]  /*14a0*/  UIMAD UR5, UR5, UR5, URZ ;  /* 0x00000005050572a4 */ /* 0x000fe2000f8e02ff */
[----:B------:R-:W-:Y:S01]  /*14b0*/  IMAD R0, R0, UR17, R3 ;  /* 0x0000001100007c24 */ /* 0x000fe2000f8e0203 */
[----:B------:R-:W0:Y:S04]  /*14c0*/  LDCU.64 UR6, c[0x0][0x388] ;  /* 0x00007100ff0677ac */ /* 0x000e280008000a00 */
[----:B------:R-:W-:Y:S01]  /*14d0*/  IMAD R7, RZ, RZ, -UR5 ;  /* 0x80000005ff077e24 */ /* 0x000fe2000f8e02ff */
[----:B------:R-:W-:Y:S02]  /*14e0*/  ISETP.NE.U32.AND P2, PT, RZ, UR5, PT ;  /* 0x00000005ff007c0c */ /* 0x000fe4000bf45070 */
[----:B------:R-:W1:Y:S08]  /*14f0*/  I2F.U32.RP R2, UR5 ;  /* 0x0000000500027d06 */ /* 0x000e700008209000 */
[----:B-1----:R-:W1:Y:S02]  /*1500*/  MUFU.RCP R2, R2 ;  /* 0x0000000200027308 */ /* 0x002e640000001000 */
[----:B-1----:R-:W-:-:S06]  /*1510*/  VIADD R4, R2, 0xffffffe ;  /* 0x0ffffffe02047836 */ /* 0x002fcc0000000000 */
[----:B------:R1:W2:Y:S02]  /*1520*/  F2I.FTZ.U32.TRUNC.NTZ R5, R4 ;  /* 0x0000000400057305 */ /* 0x0002a4000021f000 */
[----:B-1----:R-:W-:Y:S02]  /*1530*/  IMAD.MOV.U32 R4, RZ, RZ, RZ ;  /* 0x000000ffff047224 */ /* 0x002fe400078e00ff */
[----:B--2---:R-:W-:-:S04]  /*1540*/  IMAD R7, R7, R5, RZ ;  /* 0x0000000507077224 */ /* 0x004fc800078e02ff */
[----:B------:R-:W-:-:S06]  /*1550*/  IMAD.HI.U32 R6, R5, R7, R4 ;  /* 0x0000000705067227 */ /* 0x000fcc00078e0004 */
[----:B------:R-:W-:-:S04]  /*1560*/  IMAD.HI.U32 R5, R6, R9, RZ ;  /* 0x0000000906057227 */ /* 0x000fc800078e00ff */
[----:B------:R-:W-:-:S04]  /*1570*/  IMAD.MOV R6, RZ, RZ, -R5 ;  /* 0x000000ffff067224 */ /* 0x000fc800078e0a05 */
[----:B------:R-:W-:-:S05]  /*1580*/  IMAD R9, R6, UR5, R9 ;  /* 0x0000000506097c24 */ /* 0x000fca000f8e0209 */
[----:B------:R-:W-:-:S13]  /*1590*/  ISETP.GE.U32.AND P0, PT, R9, UR5, PT ;  /* 0x0000000509007c0c */ /* 0x000fda000bf06070 */
[----:B------:R-:W-:Y:S02]  /*15a0*/  @P0 VIADD R9, R9, -UR5 ;  /* 0x8000000509090c36 */ /* 0x000fe40008000000 */
[----:B------:R-:W-:Y:S01]  /*15b0*/  @P0 VIADD R5, R5, 0x1 ;  /* 0x0000000105050836 */ /* 0x000fe20000000000 */
[C---:B0-----:R-:W-:Y:S02]  /*15c0*/  IADD3 R2, P0, PT, R0.reuse, UR6, RZ ;  /* 0x0000000600027c10 */ /* 0x041fe4000ff1e0ff */
[----:B------:R-:W-:Y:S02]  /*15d0*/  ISETP.GE.U32.AND P1, PT, R9, UR5, PT ;  /* 0x0000000509007c0c */ /* 0x000fe4000bf26070 */
[----:B------:R-:W-:-:S11]  /*15e0*/  LEA.HI.X.SX32 R3, R0, UR7, 0x1, P0 ;  /* 0x0000000700037c11 */ /* 0x000fd600080f0eff */
[----:B------:R-:W-:Y:S01]  /*15f0*/  @P1 VIADD R5, R5, 0x1 ;  /* 0x0000000105051836 */ /* 0x000fe20000000000 */
[----:B------:R-:W-:-:S05]  /*1600*/  @!P2 LOP3.LUT R5, RZ, UR5, RZ, 0x33, !PT ;  /* 0x00000005ff05ac12 */ /* 0x000fca000f8e33ff */
[----:B------:R-:W-:Y:S01]  /*1610*/  STG.E.U8 desc[UR14][R2.64], R5 ;  /* 0x0000000502007986 */ /* 0x000fe2000c10110e */
[----:B------:R-:W-:Y:S05]  /*1620*/  EXIT ;  /* 0x000000000000794d */ /* 0x000fea0003800000 */
.L_x_6:
[----:B------:R-:W-:-:S00]  /*1630*/  BRA `(.L_x_6) ;  /* 0xfffffffc00fc7947 */ /* 0x000fc0000383ffff */
[----:B------:R-:W-:-:S00]  /*1640*/  NOP ;  /* 0x0000000000007918 */ /* 0x000fc00000000000 */
        /* <DEDUP_REMOVED lines=11> */
.L_x_7:


//--------------------- .nv.shared.reserved.0     --------------------------
	.section	.nv.shared.reserved.0,"aw",@nobits
	.weak		__nv_reservedSMEM_offset_0_alias
	.size		__nv_reservedSMEM_offset_0_alias, 0, 64
	.other		__nv_reservedSMEM_offset_0_alias,@"STO_CUDA_RESERVED_SHARED STV_DEFAULT"
__nv_reservedSMEM_offset_0_alias:
	.zero		0
	.zero		64


//--------------------- .nv.constant0._Z23f_naive_blur_box_kernelPKhPhiii --------------------------
	.section	.nv.constant0._Z23f_naive_blur_box_kernelPKhPhiii,"a",@progbits
	.sectionflags	@""
	.align	4
.nv.constant0._Z23f_naive_blur_box_kernelPKhPhiii:
	.zero		924


//--------------------- SYMBOLS --------------------------

	.type		.nv.reservedSmem.offset0,@object
	.size		.nv.reservedSmem.offset0,0x4
